//
// Generated by NVIDIA NVVM Compiler
//
// Compiler Build ID: CL-36424714
// Cuda compilation tools, release 13.0, V13.0.88
// Based on NVVM 20.0.0
//

.version 9.0
.target sm_100
.address_size 64

	// .globl	_Z7XEngineiiiP6float2S0_
.extern .shared .align 16 .b8 sh_Total[];

.visible .entry _Z7XEngineiiiP6float2S0_(
	.param .u32 _Z7XEngineiiiP6float2S0__param_0,
	.param .u32 _Z7XEngineiiiP6float2S0__param_1,
	.param .u32 _Z7XEngineiiiP6float2S0__param_2,
	.param .u64 .ptr .align 1 _Z7XEngineiiiP6float2S0__param_3,
	.param .u64 .ptr .align 1 _Z7XEngineiiiP6float2S0__param_4
)
{
	.reg .pred 	%p<48>;
	.reg .b32 	%r<318>;
	.reg .b32 	%f<213>;
	.reg .b64 	%rd<87>;

	ld.param.u32 	%r145, [_Z7XEngineiiiP6float2S0__param_0];
	ld.param.u32 	%r146, [_Z7XEngineiiiP6float2S0__param_1];
	ld.param.u32 	%r147, [_Z7XEngineiiiP6float2S0__param_2];
	ld.param.u64 	%rd10, [_Z7XEngineiiiP6float2S0__param_3];
	ld.param.u64 	%rd11, [_Z7XEngineiiiP6float2S0__param_4];
	cvta.to.global.u64 	%rd1, %rd10;
	cvta.to.global.u64 	%rd2, %rd11;
	mov.u32 	%r1, %ntid.x;
	mul.lo.s32 	%r2, %r145, %r1;
	mov.u32 	%r148, %ctaid.x;
	mul.lo.s32 	%r3, %r148, %r1;
	mov.u32 	%r4, %tid.x;
	add.s32 	%r5, %r3, %r4;
	setp.ge.s32 	%p2, %r5, %r146;
	@%p2 bra 	$L__BB0_58;
	shl.b32 	%r149, %r2, 3;
	mov.u32 	%r150, sh_Total;
	add.s32 	%r6, %r150, %r149;
	setp.lt.s32 	%p3, %r145, 1;
	@%p3 bra 	$L__BB0_13;
	and.b32  	%r7, %r145, 7;
	setp.lt.u32 	%p4, %r145, 8;
	mov.b32 	%r282, 0;
	@%p4 bra 	$L__BB0_5;
	and.b32  	%r282, %r145, 2147483640;
	mov.b32 	%r285, 0;
	shl.b32 	%r156, %r1, 3;
$L__BB0_4:
	.pragma "nounroll";
	mad.lo.s32 	%r153, %r285, %r1, %r4;
	shl.b32 	%r154, %r153, 3;
	add.s32 	%r155, %r6, %r154;
	mov.f32 	%f7, 0f00000000;
	st.shared.v2.f32 	[%r155], {%f7, %f7};
	add.s32 	%r157, %r155, %r156;
	st.shared.v2.f32 	[%r157], {%f7, %f7};
	add.s32 	%r158, %r157, %r156;
	st.shared.v2.f32 	[%r158], {%f7, %f7};
	add.s32 	%r159, %r158, %r156;
	st.shared.v2.f32 	[%r159], {%f7, %f7};
	add.s32 	%r160, %r159, %r156;
	st.shared.v2.f32 	[%r160], {%f7, %f7};
	add.s32 	%r161, %r160, %r156;
	st.shared.v2.f32 	[%r161], {%f7, %f7};
	add.s32 	%r162, %r161, %r156;
	st.shared.v2.f32 	[%r162], {%f7, %f7};
	add.s32 	%r163, %r162, %r156;
	st.shared.v2.f32 	[%r163], {%f7, %f7};
	add.s32 	%r285, %r285, 8;
	setp.eq.s32 	%p5, %r285, %r282;
	@%p5 bra 	$L__BB0_5;
	bra.uni 	$L__BB0_4;
$L__BB0_5:
	setp.eq.s32 	%p6, %r7, 0;
	@%p6 bra 	$L__BB0_13;
	and.b32  	%r10, %r145, 3;
	setp.lt.u32 	%p7, %r7, 4;
	@%p7 bra 	$L__BB0_8;
	mad.lo.s32 	%r164, %r282, %r1, %r4;
	shl.b32 	%r165, %r164, 3;
	add.s32 	%r166, %r6, %r165;
	mov.f32 	%f8, 0f00000000;
	st.shared.v2.f32 	[%r166], {%f8, %f8};
	shl.b32 	%r167, %r1, 3;
	add.s32 	%r168, %r166, %r167;
	st.shared.v2.f32 	[%r168], {%f8, %f8};
	add.s32 	%r169, %r168, %r167;
	st.shared.v2.f32 	[%r169], {%f8, %f8};
	add.s32 	%r170, %r169, %r167;
	st.shared.v2.f32 	[%r170], {%f8, %f8};
	add.s32 	%r282, %r282, 4;
$L__BB0_8:
	setp.eq.s32 	%p8, %r10, 0;
	@%p8 bra 	$L__BB0_13;
	setp.eq.s32 	%p9, %r10, 1;
	@%p9 bra 	$L__BB0_11;
	mad.lo.s32 	%r171, %r282, %r1, %r4;
	shl.b32 	%r172, %r171, 3;
	add.s32 	%r173, %r6, %r172;
	mov.f32 	%f9, 0f00000000;
	st.shared.v2.f32 	[%r173], {%f9, %f9};
	shl.b32 	%r174, %r1, 3;
	add.s32 	%r175, %r173, %r174;
	st.shared.v2.f32 	[%r175], {%f9, %f9};
	add.s32 	%r282, %r282, 2;
$L__BB0_11:
	and.b32  	%r176, %r145, 1;
	setp.eq.b32 	%p10, %r176, 1;
	not.pred 	%p11, %p10;
	@%p11 bra 	$L__BB0_13;
	mad.lo.s32 	%r177, %r282, %r1, %r4;
	shl.b32 	%r178, %r177, 3;
	add.s32 	%r179, %r6, %r178;
	mov.f32 	%f10, 0f00000000;
	st.shared.v2.f32 	[%r179], {%f10, %f10};
$L__BB0_13:
	setp.lt.s32 	%p12, %r147, 1;
	@%p12 bra 	$L__BB0_41;
	mov.u32 	%r15, %ctaid.y;
	mul.lo.s32 	%r16, %r147, %r146;
	mad.lo.s32 	%r181, %r15, %r1, %r4;
	shl.b32 	%r182, %r181, 3;
	add.s32 	%r17, %r150, %r182;
	shl.b32 	%r184, %r4, 3;
	add.s32 	%r18, %r6, %r184;
	sub.s32 	%r19, %r145, %r15;
	add.s32 	%r185, %r15, -1;
	setp.ne.s32 	%p13, %r15, 0;
	setp.ne.s32 	%p14, %r15, %r19;
	and.pred  	%p1, %p13, %p14;
	mul.lo.s32 	%r186, %r19, %r1;
	add.s32 	%r187, %r186, %r4;
	shl.b32 	%r188, %r187, 3;
	add.s32 	%r20, %r150, %r188;
	shl.b32 	%r189, %r186, 3;
	add.s32 	%r21, %r18, %r189;
	not.b32 	%r190, %r15;
	add.s32 	%r22, %r145, %r190;
	add.s32 	%r23, %r19, -2;
	and.b32  	%r24, %r19, 3;
	shl.b32 	%r25, %r1, 3;
	add.s32 	%r26, %r17, %r25;
	mad.lo.s32 	%r191, %r16, %r15, %r16;
	cvt.s64.s32 	%rd3, %r191;
	add.s32 	%r27, %r26, %r25;
	add.s32 	%r192, %r191, %r16;
	cvt.s64.s32 	%rd4, %r192;
	and.b32  	%r28, %r22, 3;
	and.b32  	%r29, %r22, -4;
	and.b32  	%r30, %r185, 3;
	and.b32  	%r31, %r185, -4;
	neg.s32 	%r32, %r145;
	mov.b32 	%r286, 0;
	not.pred 	%p27, %p1;
$L__BB0_15:
	setp.le.s32 	%p15, %r145, %r15;
	mad.lo.s32 	%r193, %r286, %r146, %r5;
	cvt.u64.u32 	%rd5, %r193;
	@%p15 bra 	$L__BB0_23;
	setp.eq.s32 	%p16, %r24, 0;
	mov.u32 	%r287, %r15;
	@%p16 bra 	$L__BB0_20;
	add.s32 	%r287, %r15, 1;
	setp.eq.s32 	%p17, %r24, 1;
	mul.lo.s32 	%r194, %r16, %r15;
	cvt.s64.s32 	%rd12, %r194;
	add.s64 	%rd13, %rd12, %rd5;
	shl.b64 	%rd14, %rd13, 3;
	add.s64 	%rd15, %rd1, %rd14;
	ld.global.v2.f32 	{%f11, %f12}, [%rd15];
	st.shared.v2.f32 	[%r17], {%f11, %f12};
	@%p17 bra 	$L__BB0_20;
	add.s32 	%r287, %r15, 2;
	setp.eq.s32 	%p18, %r24, 2;
	add.s64 	%rd16, %rd3, %rd5;
	shl.b64 	%rd17, %rd16, 3;
	add.s64 	%rd18, %rd1, %rd17;
	ld.global.v2.f32 	{%f13, %f14}, [%rd18];
	st.shared.v2.f32 	[%r26], {%f13, %f14};
	@%p18 bra 	$L__BB0_20;
	add.s32 	%r287, %r15, 3;
	add.s64 	%rd19, %rd4, %rd5;
	shl.b64 	%rd20, %rd19, 3;
	add.s64 	%rd21, %rd1, %rd20;
	ld.global.v2.f32 	{%f15, %f16}, [%rd21];
	st.shared.v2.f32 	[%r27], {%f15, %f16};
$L__BB0_20:
	setp.lt.u32 	%p19, %r22, 3;
	@%p19 bra 	$L__BB0_23;
	add.s32 	%r293, %r32, %r287;
	mad.lo.s32 	%r195, %r1, %r287, %r4;
	shl.b32 	%r196, %r195, 3;
	mov.u32 	%r197, sh_Total;
	add.s32 	%r292, %r197, %r196;
	mul.lo.s32 	%r288, %r16, %r287;
	add.s32 	%r291, %r288, %r16;
	add.s32 	%r198, %r287, 2;
	mul.lo.s32 	%r290, %r16, %r198;
	add.s32 	%r199, %r287, 3;
	mul.lo.s32 	%r289, %r16, %r199;
$L__BB0_22:
	cvt.s64.s32 	%rd22, %r288;
	add.s64 	%rd23, %rd22, %rd5;
	shl.b64 	%rd24, %rd23, 3;
	add.s64 	%rd25, %rd1, %rd24;
	ld.global.v2.f32 	{%f17, %f18}, [%rd25];
	st.shared.v2.f32 	[%r292], {%f17, %f18};
	add.s32 	%r200, %r292, %r25;
	cvt.s64.s32 	%rd26, %r291;
	add.s64 	%rd27, %rd26, %rd5;
	shl.b64 	%rd28, %rd27, 3;
	add.s64 	%rd29, %rd1, %rd28;
	ld.global.v2.f32 	{%f19, %f20}, [%rd29];
	st.shared.v2.f32 	[%r200], {%f19, %f20};
	shl.b32 	%r201, %r1, 4;
	add.s32 	%r202, %r292, %r201;
	cvt.s64.s32 	%rd30, %r290;
	add.s64 	%rd31, %rd30, %rd5;
	shl.b64 	%rd32, %rd31, 3;
	add.s64 	%rd33, %rd1, %rd32;
	ld.global.v2.f32 	{%f21, %f22}, [%rd33];
	st.shared.v2.f32 	[%r202], {%f21, %f22};
	mad.lo.s32 	%r203, %r1, 24, %r292;
	cvt.s64.s32 	%rd34, %r289;
	add.s64 	%rd35, %rd34, %rd5;
	shl.b64 	%rd36, %rd35, 3;
	add.s64 	%rd37, %rd1, %rd36;
	ld.global.v2.f32 	{%f23, %f24}, [%rd37];
	st.shared.v2.f32 	[%r203], {%f23, %f24};
	add.s32 	%r293, %r293, 4;
	shl.b32 	%r204, %r1, 5;
	add.s32 	%r292, %r292, %r204;
	shl.b32 	%r205, %r16, 2;
	add.s32 	%r291, %r291, %r205;
	add.s32 	%r290, %r290, %r205;
	add.s32 	%r289, %r289, %r205;
	add.s32 	%r288, %r288, %r205;
	setp.ne.s32 	%p20, %r293, 0;
	@%p20 bra 	$L__BB0_22;
$L__BB0_23:
	setp.lt.u32 	%p21, %r19, 2;
	ld.shared.v2.f32 	{%f1, %f2}, [%r17];
	ld.shared.f32 	%f25, [%r18];
	fma.rn.f32 	%f26, %f1, %f1, %f25;
	fma.rn.f32 	%f27, %f2, %f2, %f26;
	st.shared.f32 	[%r18], %f27;
	@%p21 bra 	$L__BB0_31;
	setp.lt.u32 	%p22, %r23, 3;
	mov.b32 	%r295, 1;
	@%p22 bra 	$L__BB0_27;
	mov.b32 	%r294, 1;
$L__BB0_26:
	mul.lo.s32 	%r208, %r294, %r1;
	shl.b32 	%r209, %r208, 3;
	add.s32 	%r210, %r17, %r209;
	ld.shared.v2.f32 	{%f28, %f29}, [%r210];
	add.s32 	%r211, %r18, %r209;
	ld.shared.v2.f32 	{%f30, %f31}, [%r211];
	fma.rn.f32 	%f32, %f1, %f28, %f30;
	fma.rn.f32 	%f33, %f2, %f29, %f32;
	fma.rn.f32 	%f34, %f2, %f28, %f31;
	neg.f32 	%f35, %f29;
	fma.rn.f32 	%f36, %f1, %f35, %f34;
	st.shared.v2.f32 	[%r211], {%f33, %f36};
	add.s32 	%r212, %r210, %r25;
	ld.shared.v2.f32 	{%f37, %f38}, [%r212];
	add.s32 	%r213, %r211, %r25;
	ld.shared.v2.f32 	{%f39, %f40}, [%r213];
	fma.rn.f32 	%f41, %f1, %f37, %f39;
	fma.rn.f32 	%f42, %f2, %f38, %f41;
	fma.rn.f32 	%f43, %f2, %f37, %f40;
	neg.f32 	%f44, %f38;
	fma.rn.f32 	%f45, %f1, %f44, %f43;
	st.shared.v2.f32 	[%r213], {%f42, %f45};
	add.s32 	%r214, %r212, %r25;
	ld.shared.v2.f32 	{%f46, %f47}, [%r214];
	add.s32 	%r215, %r213, %r25;
	ld.shared.v2.f32 	{%f48, %f49}, [%r215];
	fma.rn.f32 	%f50, %f1, %f46, %f48;
	fma.rn.f32 	%f51, %f2, %f47, %f50;
	fma.rn.f32 	%f52, %f2, %f46, %f49;
	neg.f32 	%f53, %f47;
	fma.rn.f32 	%f54, %f1, %f53, %f52;
	st.shared.v2.f32 	[%r215], {%f51, %f54};
	add.s32 	%r216, %r214, %r25;
	ld.shared.v2.f32 	{%f55, %f56}, [%r216];
	add.s32 	%r217, %r215, %r25;
	ld.shared.v2.f32 	{%f57, %f58}, [%r217];
	fma.rn.f32 	%f59, %f1, %f55, %f57;
	fma.rn.f32 	%f60, %f2, %f56, %f59;
	fma.rn.f32 	%f61, %f2, %f55, %f58;
	neg.f32 	%f62, %f56;
	fma.rn.f32 	%f63, %f1, %f62, %f61;
	st.shared.v2.f32 	[%r217], {%f60, %f63};
	add.s32 	%r295, %r294, 4;
	add.s32 	%r218, %r294, 3;
	setp.ne.s32 	%p23, %r218, %r29;
	mov.u32 	%r294, %r295;
	@%p23 bra 	$L__BB0_26;
$L__BB0_27:
	setp.eq.s32 	%p24, %r28, 0;
	@%p24 bra 	$L__BB0_31;
	setp.eq.s32 	%p25, %r28, 1;
	mul.lo.s32 	%r219, %r295, %r1;
	shl.b32 	%r220, %r219, 3;
	add.s32 	%r61, %r17, %r220;
	ld.shared.v2.f32 	{%f64, %f65}, [%r61];
	add.s32 	%r62, %r18, %r220;
	ld.shared.v2.f32 	{%f66, %f67}, [%r62];
	fma.rn.f32 	%f68, %f1, %f64, %f66;
	fma.rn.f32 	%f69, %f2, %f65, %f68;
	fma.rn.f32 	%f70, %f2, %f64, %f67;
	neg.f32 	%f71, %f65;
	fma.rn.f32 	%f72, %f1, %f71, %f70;
	st.shared.v2.f32 	[%r62], {%f69, %f72};
	@%p25 bra 	$L__BB0_31;
	setp.eq.s32 	%p26, %r28, 2;
	add.s32 	%r63, %r61, %r25;
	ld.shared.v2.f32 	{%f73, %f74}, [%r63];
	add.s32 	%r64, %r62, %r25;
	ld.shared.v2.f32 	{%f75, %f76}, [%r64];
	fma.rn.f32 	%f77, %f1, %f73, %f75;
	fma.rn.f32 	%f78, %f2, %f74, %f77;
	fma.rn.f32 	%f79, %f2, %f73, %f76;
	neg.f32 	%f80, %f74;
	fma.rn.f32 	%f81, %f1, %f80, %f79;
	st.shared.v2.f32 	[%r64], {%f78, %f81};
	@%p26 bra 	$L__BB0_31;
	add.s32 	%r221, %r63, %r25;
	ld.shared.v2.f32 	{%f82, %f83}, [%r221];
	add.s32 	%r222, %r64, %r25;
	ld.shared.v2.f32 	{%f84, %f85}, [%r222];
	fma.rn.f32 	%f86, %f1, %f82, %f84;
	fma.rn.f32 	%f87, %f2, %f83, %f86;
	fma.rn.f32 	%f88, %f2, %f82, %f85;
	neg.f32 	%f89, %f83;
	fma.rn.f32 	%f90, %f1, %f89, %f88;
	st.shared.v2.f32 	[%r222], {%f87, %f90};
$L__BB0_31:
	@%p27 bra 	$L__BB0_40;
	setp.lt.u32 	%p28, %r15, 2;
	ld.shared.v2.f32 	{%f3, %f4}, [%r20];
	ld.shared.f32 	%f91, [%r21];
	fma.rn.f32 	%f92, %f3, %f3, %f91;
	fma.rn.f32 	%f93, %f4, %f4, %f92;
	st.shared.f32 	[%r21], %f93;
	@%p28 bra 	$L__BB0_40;
	add.s32 	%r224, %r15, -2;
	setp.lt.u32 	%p29, %r224, 3;
	mov.b32 	%r297, 1;
	@%p29 bra 	$L__BB0_36;
	mov.b32 	%r296, 1;
$L__BB0_35:
	mul.lo.s32 	%r226, %r296, %r1;
	shl.b32 	%r227, %r226, 3;
	add.s32 	%r228, %r20, %r227;
	ld.shared.v2.f32 	{%f94, %f95}, [%r228];
	add.s32 	%r229, %r21, %r227;
	ld.shared.v2.f32 	{%f96, %f97}, [%r229];
	fma.rn.f32 	%f98, %f3, %f94, %f96;
	fma.rn.f32 	%f99, %f4, %f95, %f98;
	fma.rn.f32 	%f100, %f4, %f94, %f97;
	neg.f32 	%f101, %f95;
	fma.rn.f32 	%f102, %f3, %f101, %f100;
	st.shared.v2.f32 	[%r229], {%f99, %f102};
	add.s32 	%r230, %r228, %r25;
	ld.shared.v2.f32 	{%f103, %f104}, [%r230];
	add.s32 	%r231, %r229, %r25;
	ld.shared.v2.f32 	{%f105, %f106}, [%r231];
	fma.rn.f32 	%f107, %f3, %f103, %f105;
	fma.rn.f32 	%f108, %f4, %f104, %f107;
	fma.rn.f32 	%f109, %f4, %f103, %f106;
	neg.f32 	%f110, %f104;
	fma.rn.f32 	%f111, %f3, %f110, %f109;
	st.shared.v2.f32 	[%r231], {%f108, %f111};
	add.s32 	%r232, %r230, %r25;
	ld.shared.v2.f32 	{%f112, %f113}, [%r232];
	add.s32 	%r233, %r231, %r25;
	ld.shared.v2.f32 	{%f114, %f115}, [%r233];
	fma.rn.f32 	%f116, %f3, %f112, %f114;
	fma.rn.f32 	%f117, %f4, %f113, %f116;
	fma.rn.f32 	%f118, %f4, %f112, %f115;
	neg.f32 	%f119, %f113;
	fma.rn.f32 	%f120, %f3, %f119, %f118;
	st.shared.v2.f32 	[%r233], {%f117, %f120};
	add.s32 	%r234, %r232, %r25;
	ld.shared.v2.f32 	{%f121, %f122}, [%r234];
	add.s32 	%r235, %r233, %r25;
	ld.shared.v2.f32 	{%f123, %f124}, [%r235];
	fma.rn.f32 	%f125, %f3, %f121, %f123;
	fma.rn.f32 	%f126, %f4, %f122, %f125;
	fma.rn.f32 	%f127, %f4, %f121, %f124;
	neg.f32 	%f128, %f122;
	fma.rn.f32 	%f129, %f3, %f128, %f127;
	st.shared.v2.f32 	[%r235], {%f126, %f129};
	add.s32 	%r297, %r296, 4;
	add.s32 	%r236, %r296, 3;
	setp.ne.s32 	%p30, %r236, %r31;
	mov.u32 	%r296, %r297;
	@%p30 bra 	$L__BB0_35;
$L__BB0_36:
	setp.eq.s32 	%p31, %r30, 0;
	@%p31 bra 	$L__BB0_40;
	setp.eq.s32 	%p32, %r30, 1;
	mul.lo.s32 	%r237, %r297, %r1;
	shl.b32 	%r238, %r237, 3;
	add.s32 	%r68, %r20, %r238;
	ld.shared.v2.f32 	{%f130, %f131}, [%r68];
	add.s32 	%r69, %r21, %r238;
	ld.shared.v2.f32 	{%f132, %f133}, [%r69];
	fma.rn.f32 	%f134, %f3, %f130, %f132;
	fma.rn.f32 	%f135, %f4, %f131, %f134;
	fma.rn.f32 	%f136, %f4, %f130, %f133;
	neg.f32 	%f137, %f131;
	fma.rn.f32 	%f138, %f3, %f137, %f136;
	st.shared.v2.f32 	[%r69], {%f135, %f138};
	@%p32 bra 	$L__BB0_40;
	setp.eq.s32 	%p33, %r30, 2;
	add.s32 	%r70, %r68, %r25;
	ld.shared.v2.f32 	{%f139, %f140}, [%r70];
	add.s32 	%r71, %r69, %r25;
	ld.shared.v2.f32 	{%f141, %f142}, [%r71];
	fma.rn.f32 	%f143, %f3, %f139, %f141;
	fma.rn.f32 	%f144, %f4, %f140, %f143;
	fma.rn.f32 	%f145, %f4, %f139, %f142;
	neg.f32 	%f146, %f140;
	fma.rn.f32 	%f147, %f3, %f146, %f145;
	st.shared.v2.f32 	[%r71], {%f144, %f147};
	@%p33 bra 	$L__BB0_40;
	add.s32 	%r239, %r70, %r25;
	ld.shared.v2.f32 	{%f148, %f149}, [%r239];
	add.s32 	%r240, %r71, %r25;
	ld.shared.v2.f32 	{%f150, %f151}, [%r240];
	fma.rn.f32 	%f152, %f3, %f148, %f150;
	fma.rn.f32 	%f153, %f4, %f149, %f152;
	fma.rn.f32 	%f154, %f4, %f148, %f151;
	neg.f32 	%f155, %f149;
	fma.rn.f32 	%f156, %f3, %f155, %f154;
	st.shared.v2.f32 	[%r240], {%f153, %f156};
$L__BB0_40:
	add.s32 	%r286, %r286, 1;
	setp.ne.s32 	%p34, %r286, %r147;
	@%p34 bra 	$L__BB0_15;
$L__BB0_41:
	mov.u32 	%r73, %ctaid.y;
	setp.ne.s32 	%p35, %r73, 0;
	@%p35 bra 	$L__BB0_43;
	cvt.u64.u32 	%rd86, %r5;
	bra.uni 	$L__BB0_44;
$L__BB0_43:
	cvt.rn.f32.u32 	%f157, %r73;
	mul.f32 	%f158, %f157, 0f3F000000;
	cvt.rn.f32.s32 	%f159, %r145;
	add.f32 	%f160, %f159, %f159;
	sub.f32 	%f161, %f160, %f157;
	add.f32 	%f162, %f161, 0f3F800000;
	mul.f32 	%f163, %f158, %f162;
	cvt.rn.f32.s32 	%f164, %r146;
	mul.f32 	%f165, %f163, %f164;
	cvt.rzi.s64.f32 	%rd38, %f165;
	cvt.u64.u32 	%rd39, %r3;
	cvt.u64.u32 	%rd40, %r4;
	add.s64 	%rd41, %rd39, %rd40;
	add.s64 	%rd86, %rd41, %rd38;
$L__BB0_44:
	sub.s32 	%r74, %r145, %r73;
	setp.eq.s32 	%p36, %r74, 0;
	@%p36 bra 	$L__BB0_51;
	cvt.rn.f32.s32 	%f5, %r147;
	and.b32  	%r75, %r74, 3;
	sub.s32 	%r242, %r73, %r145;
	setp.gt.u32 	%p37, %r242, -4;
	mov.b32 	%r304, 0;
	@%p37 bra 	$L__BB0_48;
	and.b32  	%r304, %r74, -4;
	neg.s32 	%r303, %r304;
	shl.b32 	%r78, %r146, 2;
	shl.b32 	%r301, %r146, 1;
	mul.lo.s32 	%r300, %r146, 3;
	shl.b32 	%r244, %r145, 3;
	add.s32 	%r245, %r244, 8;
	mul.lo.s32 	%r81, %r1, %r245;
	shl.b32 	%r246, %r4, 3;
	mov.u32 	%r247, sh_Total;
	add.s32 	%r298, %r247, %r246;
	shl.b32 	%r83, %r1, 5;
	add.s32 	%r248, %r244, 16;
	mul.lo.s32 	%r84, %r1, %r248;
	add.s32 	%r249, %r244, 24;
	mul.lo.s32 	%r85, %r1, %r249;
	mov.b32 	%r299, 0;
	mov.u32 	%r302, %r146;
$L__BB0_47:
	add.s32 	%r250, %r298, %r149;
	ld.shared.v2.f32 	{%f166, %f167}, [%r250];
	div.rn.f32 	%f168, %f166, %f5;
	div.rn.f32 	%f169, %f167, %f5;
	cvt.s64.s32 	%rd42, %r299;
	add.s64 	%rd43, %rd86, %rd42;
	shl.b64 	%rd44, %rd43, 3;
	add.s64 	%rd45, %rd2, %rd44;
	st.global.v2.f32 	[%rd45], {%f168, %f169};
	add.s32 	%r251, %r298, %r81;
	ld.shared.v2.f32 	{%f170, %f171}, [%r251];
	div.rn.f32 	%f172, %f170, %f5;
	div.rn.f32 	%f173, %f171, %f5;
	cvt.s64.s32 	%rd46, %r302;
	add.s64 	%rd47, %rd86, %rd46;
	shl.b64 	%rd48, %rd47, 3;
	add.s64 	%rd49, %rd2, %rd48;
	st.global.v2.f32 	[%rd49], {%f172, %f173};
	add.s32 	%r252, %r298, %r84;
	ld.shared.v2.f32 	{%f174, %f175}, [%r252];
	div.rn.f32 	%f176, %f174, %f5;
	div.rn.f32 	%f177, %f175, %f5;
	cvt.s64.s32 	%rd50, %r301;
	add.s64 	%rd51, %rd86, %rd50;
	shl.b64 	%rd52, %rd51, 3;
	add.s64 	%rd53, %rd2, %rd52;
	st.global.v2.f32 	[%rd53], {%f176, %f177};
	add.s32 	%r253, %r298, %r85;
	ld.shared.v2.f32 	{%f178, %f179}, [%r253];
	div.rn.f32 	%f180, %f178, %f5;
	div.rn.f32 	%f181, %f179, %f5;
	cvt.s64.s32 	%rd54, %r300;
	add.s64 	%rd55, %rd86, %rd54;
	shl.b64 	%rd56, %rd55, 3;
	add.s64 	%rd57, %rd2, %rd56;
	st.global.v2.f32 	[%rd57], {%f180, %f181};
	add.s32 	%r303, %r303, 4;
	add.s32 	%r302, %r302, %r78;
	add.s32 	%r301, %r301, %r78;
	add.s32 	%r300, %r300, %r78;
	add.s32 	%r299, %r299, %r78;
	add.s32 	%r298, %r298, %r83;
	setp.ne.s32 	%p38, %r303, 0;
	@%p38 bra 	$L__BB0_47;
$L__BB0_48:
	setp.eq.s32 	%p39, %r75, 0;
	@%p39 bra 	$L__BB0_51;
	mul.lo.s32 	%r307, %r304, %r146;
	mad.lo.s32 	%r255, %r1, %r304, %r4;
	shl.b32 	%r256, %r255, 3;
	add.s32 	%r257, %r149, %r256;
	mov.u32 	%r258, sh_Total;
	add.s32 	%r306, %r258, %r257;
	shl.b32 	%r102, %r1, 3;
	neg.s32 	%r305, %r75;
$L__BB0_50:
	.pragma "nounroll";
	ld.shared.v2.f32 	{%f182, %f183}, [%r306];
	div.rn.f32 	%f184, %f182, %f5;
	div.rn.f32 	%f185, %f183, %f5;
	cvt.s64.s32 	%rd58, %r307;
	add.s64 	%rd59, %rd86, %rd58;
	shl.b64 	%rd60, %rd59, 3;
	add.s64 	%rd61, %rd2, %rd60;
	st.global.v2.f32 	[%rd61], {%f184, %f185};
	add.s32 	%r307, %r307, %r146;
	add.s32 	%r306, %r306, %r102;
	add.s32 	%r305, %r305, 1;
	setp.ne.s32 	%p40, %r305, 0;
	@%p40 bra 	$L__BB0_50;
$L__BB0_51:
	setp.eq.s32 	%p41, %r73, 0;
	setp.eq.s32 	%p42, %r73, %r74;
	or.pred  	%p43, %p41, %p42;
	@%p43 bra 	$L__BB0_58;
	cvt.rn.f32.u32 	%f186, %r74;
	mul.f32 	%f187, %f186, 0f3F000000;
	add.s32 	%r260, %r145, %r73;
	cvt.rn.f32.u32 	%f188, %r260;
	add.f32 	%f189, %f188, 0f3F800000;
	mul.f32 	%f190, %f187, %f189;
	cvt.rn.f32.s32 	%f191, %r146;
	mul.f32 	%f192, %f190, %f191;
	cvt.rzi.s64.f32 	%rd62, %f192;
	cvt.u64.u32 	%rd63, %r3;
	cvt.u64.u32 	%rd64, %r4;
	cvt.rn.f32.s32 	%f6, %r147;
	add.s64 	%rd65, %rd63, %rd64;
	add.s64 	%rd9, %rd65, %rd62;
	and.b32  	%r110, %r73, 3;
	setp.lt.u32 	%p44, %r73, 4;
	mov.b32 	%r314, 0;
	@%p44 bra 	$L__BB0_55;
	and.b32  	%r314, %r73, 65532;
	neg.s32 	%r313, %r314;
	shl.b32 	%r113, %r146, 2;
	shl.b32 	%r311, %r146, 1;
	mul.lo.s32 	%r310, %r146, 3;
	shl.b32 	%r262, %r145, 4;
	shl.b32 	%r263, %r73, 3;
	sub.s32 	%r264, %r262, %r263;
	add.s32 	%r265, %r264, 8;
	mul.lo.s32 	%r116, %r1, %r265;
	shl.b32 	%r266, %r4, 3;
	mov.u32 	%r267, sh_Total;
	add.s32 	%r308, %r267, %r266;
	shl.b32 	%r118, %r1, 5;
	add.s32 	%r268, %r264, 16;
	mul.lo.s32 	%r119, %r1, %r268;
	add.s32 	%r269, %r264, 24;
	mul.lo.s32 	%r120, %r1, %r269;
	mul.lo.s32 	%r121, %r1, %r264;
	mov.b32 	%r309, 0;
	mov.u32 	%r312, %r146;
$L__BB0_54:
	add.s32 	%r270, %r308, %r121;
	ld.shared.v2.f32 	{%f193, %f194}, [%r270];
	div.rn.f32 	%f195, %f193, %f6;
	div.rn.f32 	%f196, %f194, %f6;
	cvt.s64.s32 	%rd66, %r309;
	add.s64 	%rd67, %rd9, %rd66;
	shl.b64 	%rd68, %rd67, 3;
	add.s64 	%rd69, %rd2, %rd68;
	st.global.v2.f32 	[%rd69], {%f195, %f196};
	add.s32 	%r271, %r308, %r116;
	ld.shared.v2.f32 	{%f197, %f198}, [%r271];
	div.rn.f32 	%f199, %f197, %f6;
	div.rn.f32 	%f200, %f198, %f6;
	cvt.s64.s32 	%rd70, %r312;
	add.s64 	%rd71, %rd9, %rd70;
	shl.b64 	%rd72, %rd71, 3;
	add.s64 	%rd73, %rd2, %rd72;
	st.global.v2.f32 	[%rd73], {%f199, %f200};
	add.s32 	%r272, %r308, %r119;
	ld.shared.v2.f32 	{%f201, %f202}, [%r272];
	div.rn.f32 	%f203, %f201, %f6;
	div.rn.f32 	%f204, %f202, %f6;
	cvt.s64.s32 	%rd74, %r311;
	add.s64 	%rd75, %rd9, %rd74;
	shl.b64 	%rd76, %rd75, 3;
	add.s64 	%rd77, %rd2, %rd76;
	st.global.v2.f32 	[%rd77], {%f203, %f204};
	add.s32 	%r273, %r308, %r120;
	ld.shared.v2.f32 	{%f205, %f206}, [%r273];
	div.rn.f32 	%f207, %f205, %f6;
	div.rn.f32 	%f208, %f206, %f6;
	cvt.s64.s32 	%rd78, %r310;
	add.s64 	%rd79, %rd9, %rd78;
	shl.b64 	%rd80, %rd79, 3;
	add.s64 	%rd81, %rd2, %rd80;
	st.global.v2.f32 	[%rd81], {%f207, %f208};
	add.s32 	%r313, %r313, 4;
	add.s32 	%r312, %r312, %r113;
	add.s32 	%r311, %r311, %r113;
	add.s32 	%r310, %r310, %r113;
	add.s32 	%r309, %r309, %r113;
	add.s32 	%r308, %r308, %r118;
	setp.ne.s32 	%p45, %r313, 0;
	@%p45 bra 	$L__BB0_54;
$L__BB0_55:
	setp.eq.s32 	%p46, %r110, 0;
	@%p46 bra 	$L__BB0_58;
	mul.lo.s32 	%r317, %r314, %r146;
	shl.b32 	%r274, %r145, 4;
	shl.b32 	%r275, %r314, 3;
	add.s32 	%r276, %r274, %r275;
	shl.b32 	%r277, %r73, 3;
	sub.s32 	%r278, %r276, %r277;
	shl.b32 	%r279, %r4, 3;
	mad.lo.s32 	%r280, %r1, %r278, %r279;
	mov.u32 	%r281, sh_Total;
	add.s32 	%r316, %r281, %r280;
	shl.b32 	%r137, %r1, 3;
	neg.s32 	%r315, %r110;
$L__BB0_57:
	.pragma "nounroll";
	ld.shared.v2.f32 	{%f209, %f210}, [%r316];
	div.rn.f32 	%f211, %f209, %f6;
	div.rn.f32 	%f212, %f210, %f6;
	cvt.s64.s32 	%rd82, %r317;
	add.s64 	%rd83, %rd9, %rd82;
	shl.b64 	%rd84, %rd83, 3;
	add.s64 	%rd85, %rd2, %rd84;
	st.global.v2.f32 	[%rd85], {%f211, %f212};
	add.s32 	%r317, %r317, %r146;
	add.s32 	%r316, %r316, %r137;
	add.s32 	%r315, %r315, 1;
	setp.ne.s32 	%p47, %r315, 0;
	@%p47 bra 	$L__BB0_57;
$L__BB0_58:
	ret;

}


// ===== COMPILED SASS (sm_100) =====

	.target	sm_100

	.elftype	@"ET_EXEC"


//--------------------- .note.nv.tkinfo           --------------------------
	.section	.note.nv.tkinfo,"",@"SHT_NOTE"
	.sectionflags	@"SHF_NOTE_NV_TKINFO"
	.tkinfo
        /*0018*/ 	.word	0x00000002
        /*0030*/ 	.string	""
        /*0030*/ 	.string	"ptxas"
        /*0030*/ 	.string	"Cuda compilation tools, release 13.0, V13.0.88"
        /*0030*/ 	.string	"Build cuda_13.0.r13.0/compiler.36424714_0"
        /*0030*/ 	.string	"-arch sm_100 -m 64 "



//--------------------- .note.nv.cuinfo           --------------------------
	.section	.note.nv.cuinfo,"",@"SHT_NOTE"
	.sectionflags	@"SHF_NOTE_NV_CUINFO"
        /*0018*/ 	.short	0x0002
        /*001a*/ 	.short	0x0064
        /*001c*/ 	.short	0x0082
	.zero		2


//--------------------- .nv.info                  --------------------------
	.section	.nv.info,"",@"SHT_CUDA_INFO"
	.align	4


	//----- nvinfo : EIATTR_REGCOUNT
	.align		4
        /*0000*/ 	.byte	0x04, 0x2f
        /*0002*/ 	.short	(.L_1 - .L_0)
	.align		4
.L_0:
        /*0004*/ 	.word	index@(_Z7XEngineiiiP6float2S0_)
        /*0008*/ 	.word	0x00000020


	//----- nvinfo : EIATTR_FRAME_SIZE
	.align		4
.L_1:
        /*000c*/ 	.byte	0x04, 0x11
        /*000e*/ 	.short	(.L_3 - .L_2)
	.align		4
.L_2:
        /*0010*/ 	.word	index@($__internal_0_$__cuda_sm3x_div_rn_noftz_f32_slowpath)
        /*0014*/ 	.word	0x00000000


	//----- nvinfo : EIATTR_FRAME_SIZE
	.align		4
.L_3:
        /*0018*/ 	.byte	0x04, 0x11
        /*001a*/ 	.short	(.L_5 - .L_4)
	.align		4
.L_4:
        /*001c*/ 	.word	index@(_Z7XEngineiiiP6float2S0_)
        /*0020*/ 	.word	0x00000000


	//----- nvinfo : EIATTR_MIN_STACK_SIZE
	.align		4
.L_5:
        /*0024*/ 	.byte	0x04, 0x12
        /*0026*/ 	.short	(.L_7 - .L_6)
	.align		4
.L_6:
        /*0028*/ 	.word	index@(_Z7XEngineiiiP6float2S0_)
        /*002c*/ 	.word	0x00000000
.L_7:


//--------------------- .nv.compat                --------------------------
	.section	.nv.compat,"",@"SHT_CUDA_COMPAT_INFO"
	.align	4
        /*0000*/ 	.byte	0x02, 0x09, 0x00, 0x00, 0x02, 0x02, 0x01, 0x00, 0x02, 0x05, 0x05, 0x00, 0x03, 0x07, 0x01, 0x01
        /*0010*/ 	.byte	0x02, 0x03, 0x00, 0x00, 0x02, 0x06, 0x01, 0x00, 0x04, 0x0b, 0x08, 0x00, 0x01, 0x00, 0x00, 0x00
        /*0020*/ 	.byte	0x00, 0x00, 0x00, 0x00


//--------------------- .nv.info._Z7XEngineiiiP6float2S0_ --------------------------
	.section	.nv.info._Z7XEngineiiiP6float2S0_,"",@"SHT_CUDA_INFO"
	.sectionflags	@""
	.align	4


	//----- nvinfo : EIATTR_CUDA_API_VERSION
	.align		4
        /*0000*/ 	.byte	0x04, 0x37
        /*0002*/ 	.short	(.L_9 - .L_8)
.L_8:
        /*0004*/ 	.word	0x00000082


	//----- nvinfo : EIATTR_KPARAM_INFO
	.align		4
.L_9:
        /*0008*/ 	.byte	0x04, 0x17
        /*000a*/ 	.short	(.L_11 - .L_10)
.L_10:
        /*000c*/ 	.word	0x00000000
        /*0010*/ 	.short	0x0004
        /*0012*/ 	.short	0x0018
        /*0014*/ 	.byte	0x00, 0xf5, 0x21, 0x00


	//----- nvinfo : EIATTR_KPARAM_INFO
	.align		4
.L_11:
        /*0018*/ 	.byte	0x04, 0x17
        /*001a*/ 	.short	(.L_13 - .L_12)
.L_12:
        /*001c*/ 	.word	0x00000000
        /*0020*/ 	.short	0x0003
        /*0022*/ 	.short	0x0010
        /*0024*/ 	.byte	0x00, 0xf5, 0x21, 0x00


	//----- nvinfo : EIATTR_KPARAM_INFO
	.align		4
.L_13:
        /*0028*/ 	.byte	0x04, 0x17
        /*002a*/ 	.short	(.L_15 - .L_14)
.L_14:
        /*002c*/ 	.word	0x00000000
        /*0030*/ 	.short	0x0002
        /*0032*/ 	.short	0x0008
        /*0034*/ 	.byte	0x00, 0xf0, 0x11, 0x00


	//----- nvinfo : EIATTR_KPARAM_INFO
	.align		4
.L_15:
        /*0038*/ 	.byte	0x04, 0x17
        /*003a*/ 	.short	(.L_17 - .L_16)
.L_16:
        /*003c*/ 	.word	0x00000000
        /*0040*/ 	.short	0x0001
        /*0042*/ 	.short	0x0004
        /*0044*/ 	.byte	0x00, 0xf0, 0x11, 0x00


	//----- nvinfo : EIATTR_KPARAM_INFO
	.align		4
.L_17:
        /*0048*/ 	.byte	0x04, 0x17
        /*004a*/ 	.short	(.L_19 - .L_18)
.L_18:
        /*004c*/ 	.word	0x00000000
        /*0050*/ 	.short	0x0000
        /*0052*/ 	.short	0x0000
        /*0054*/ 	.byte	0x00, 0xf0, 0x11, 0x00


	//----- nvinfo : EIATTR_SPARSE_MMA_MASK
	.align		4
.L_19:
        /*0058*/ 	.byte	0x03, 0x50
        /*005a*/ 	.short	0x0000


	//----- nvinfo : EIATTR_MAXREG_COUNT
	.align		4
        /*005c*/ 	.byte	0x03, 0x1b
        /*005e*/ 	.short	0x00ff


	//----- nvinfo : EIATTR_MERCURY_ISA_VERSION
	.align		4
        /*0060*/ 	.byte	0x03, 0x5f
        /*0062*/ 	.short	0x0101


	//----- nvinfo : EIATTR_VRC_CTA_INIT_COUNT
	.align		4
        /*0064*/ 	.byte	0x02, 0x4a
	.zero		1
	.zero		1


	//----- nvinfo : EIATTR_EXIT_INSTR_OFFSETS
	.align		4
        /*0068*/ 	.byte	0x04, 0x1c
        /*006a*/ 	.short	(.L_21 - .L_20)


	//   ....[0]....
.L_20:
        /*006c*/ 	.word	0x00000090


	//   ....[1]....
        /*0070*/ 	.word	0x00003870


	//   ....[2]....
        /*0074*/ 	.word	0x000044b0


	//   ....[3]....
        /*0078*/ 	.word	0x00004830


	//----- nvinfo : EIATTR_CRS_STACK_SIZE
	.align		4
.L_21:
        /*007c*/ 	.byte	0x04, 0x1e
        /*007e*/ 	.short	(.L_23 - .L_22)
.L_22:
        /*0080*/ 	.word	0x00000000


	//----- nvinfo : EIATTR_CBANK_PARAM_SIZE
	.align		4
.L_23:
        /*0084*/ 	.byte	0x03, 0x19
        /*0086*/ 	.short	0x0020


	//----- nvinfo : EIATTR_PARAM_CBANK
	.align		4
        /*0088*/ 	.byte	0x04, 0x0a
        /*008a*/ 	.short	(.L_25 - .L_24)
	.align		4
.L_24:
        /*008c*/ 	.word	index@(.nv.constant0._Z7XEngineiiiP6float2S0_)
        /*0090*/ 	.short	0x0380
        /*0092*/ 	.short	0x0020


	//----- nvinfo : EIATTR_SW_WAR
	.align		4
.L_25:
        /*0094*/ 	.byte	0x04, 0x36
        /*0096*/ 	.short	(.L_27 - .L_26)
.L_26:
        /*0098*/ 	.word	0x00000008
.L_27:


//--------------------- .nv.callgraph             --------------------------
	.section	.nv.callgraph,"",@"SHT_CUDA_CALLGRAPH"
	.align	4
	.sectionentsize	8
	.align		4
        /*0000*/ 	.word	0x00000000
	.align		4
        /*0004*/ 	.word	0xffffffff
	.align		4
        /*0008*/ 	.word	0x00000000
	.align		4
        /*000c*/ 	.word	0xfffffffe
	.align		4
        /*0010*/ 	.word	0x00000000
	.align		4
        /*0014*/ 	.word	0xfffffffd
	.align		4
        /*0018*/ 	.word	0x00000000
	.align		4
        /*001c*/ 	.word	0xfffffffc


//--------------------- .text._Z7XEngineiiiP6float2S0_ --------------------------
	.section	.text._Z7XEngineiiiP6float2S0_,"ax",@progbits
	.align	128
        .global         _Z7XEngineiiiP6float2S0_
        .type           _Z7XEngineiiiP6float2S0_,@function
        .size           _Z7XEngineiiiP6float2S0_,(.L_x_78 - _Z7XEngineiiiP6float2S0_)
        .other          _Z7XEngineiiiP6float2S0_,@"STO_CUDA_ENTRY STV_DEFAULT"
_Z7XEngineiiiP6float2S0_:
.text._Z7XEngineiiiP6float2S0_:
[----:B------:R-:W-:Y:S01]  /*0000*/  LDC R1, c[0x0][0x37c] ;  /* 0x0000df00ff017b82 */ /* 0x000fe20000000800 */
[----:B------:R-:W0:Y:S01]  /*0010*/  S2R R24, SR_CTAID.X ;  /* 0x0000000000187919 */ /* 0x000e220000002500 */
[----:B------:R-:W0:Y:S01]  /*0020*/  LDCU UR12, c[0x0][0x360] ;  /* 0x00006c00ff0c77ac */ /* 0x000e220008000800 */
[----:B------:R-:W1:Y:S01]  /*0030*/  S2R R0, SR_TID.X ;  /* 0x0000000000007919 */ /* 0x000e620000002100 */
[----:B------:R-:W2:Y:S02]  /*0040*/  LDCU.64 UR6, c[0x0][0x380] ;  /* 0x00007000ff0677ac */ /* 0x000ea40008000a00 */
[----:B--2---:R-:W-:Y:S02]  /*0050*/  IMAD.U32 R2, RZ, RZ, UR7 ;  /* 0x00000007ff027e24 */ /* 0x004fe4000f8e00ff */
[----:B0-----:R-:W-:-:S04]  /*0060*/  IMAD R24, R24, UR12, RZ ;  /* 0x0000000c18187c24 */ /* 0x001fc8000f8e02ff */
[----:B-1----:R-:W-:-:S05]  /*0070*/  IMAD.IADD R23, R24, 0x1, R0 ;  /* 0x0000000118177824 */ /* 0x002fca00078e0200 */
[----:B------:R-:W-:-:S13]  /*0080*/  ISETP.GE.AND P0, PT, R23, R2, PT ;  /* 0x000000021700720c */ /* 0x000fda0003f06270 */
[----:B------:R-:W-:Y:S05]  /*0090*/  @P0 EXIT ;  /* 0x000000000000094d */ /* 0x000fea0003800000 */
[----:B------:R-:W0:Y:S01]  /*00a0*/  S2UR UR8, SR_CgaCtaId ;  /* 0x00000000000879c3 */ /* 0x000e220000008800 */
[----:B------:R-:W-:Y:S02]  /*00b0*/  UISETP.GE.AND UP0, UPT, UR6, 0x1, UPT ;  /* 0x000000010600788c */ /* 0x000fe4000bf06270 */
[----:B------:R-:W-:Y:S01]  /*00c0*/  UIMAD UR4, UR12, UR6, URZ ;  /* 0x000000060c0472a4 */ /* 0x000fe2000f8e02ff */
[----:B------:R-:W-:-:S03]  /*00d0*/  UMOV UR7, 0x400 ;  /* 0x0000040000077882 */ /* 0x000fc60000000000 */
[----:B------:R-:W-:Y:S02]  /*00e0*/  USHF.L.U32 UR5, UR4, 0x3, URZ ;  /* 0x0000000304057899 */ /* 0x000fe400080006ff */
[----:B0-----:R-:W-:-:S04]  /*00f0*/  ULEA UR7, UR8, UR7, 0x18 ;  /* 0x0000000708077291 */ /* 0x001fc8000f8ec0ff */
[----:B------:R-:W-:Y:S01]  /*0100*/  UIADD3 UR9, UPT, UPT, UR5, UR7, URZ ;  /* 0x0000000705097290 */ /* 0x000fe2000fffe0ff */
[----:B------:R-:W-:Y:S11]  /*0110*/  BRA.U !UP0, `(.L_x_0) ;  /* 0x0000000508187547 */ /* 0x000ff6000b800000 */
[----:B------:R-:W-:Y:S01]  /*0120*/  UISETP.GE.U32.AND UP0, UPT, UR6, 0x8, UPT ;  /* 0x000000080600788c */ /* 0x000fe2000bf06070 */
[----:B------:R-:W-:Y:S01]  /*0130*/  HFMA2 R3, -RZ, RZ, 0, 0 ;  /* 0x00000000ff037431 */ /* 0x000fe200000001ff */
[----:B------:R-:W-:-:S04]  /*0140*/  ULOP3.LUT UR8, UR6, 0x7, URZ, 0xc0, !UPT ;  /* 0x0000000706087892 */ /* 0x000fc8000f8ec0ff */
[----:B------:R-:W-:-:S03]  /*0150*/  UISETP.NE.AND UP1, UPT, UR8, URZ, UPT ;  /* 0x000000ff0800728c */ /* 0x000fc6000bf25270 */
[----:B------:R-:W-:Y:S08]  /*0160*/  BRA.U !UP0, `(.L_x_1) ;  /* 0x00000001087c7547 */ /* 0x000ff0000b800000 */
[----:B------:R-:W-:-:S06]  /*0170*/  ULOP3.LUT UR4, UR6, 0x7ffffff8, URZ, 0xc0, !UPT ;  /* 0x7ffffff806047892 */ /* 0x000fcc000f8ec0ff */
[----:B------:R-:W-:Y:S01]  /*0180*/  IMAD.U32 R3, RZ, RZ, UR4 ;  /* 0x00000004ff037e24 */ /* 0x000fe2000f8e00ff */
[----:B------:R-:W-:-:S06]  /*0190*/  UMOV UR4, URZ ;  /* 0x000000ff00047c82 */ /* 0x000fcc0008000000 */
.L_x_2:
[----:B0-----:R-:W-:Y:S01]  /*01a0*/  IMAD.U32 R5, RZ, RZ, UR4 ;  /* 0x00000004ff057e24 */ /* 0x001fe2000f8e00ff */
[----:B------:R-:W-:Y:S01]  /*01b0*/  MOV R7, UR12 ;  /* 0x0000000c00077c02 */ /* 0x000fe20008000f00 */
[----:B------:R-:W-:Y:S01]  /*01c0*/  IMAD.U32 R6, RZ, RZ, UR12 ;  /* 0x0000000cff067e24 */ /* 0x000fe2000f8e00ff */
[----:B------:R-:W-:Y:S01]  /*01d0*/  MOV R10, UR12 ;  /* 0x0000000c000a7c02 */ /* 0x000fe20008000f00 */
[----:B------:R-:W-:Y:S01]  /*01e0*/  IMAD R4, R5, UR12, R0 ;  /* 0x0000000c05047c24 */ /* 0x000fe2000f8e0200 */
[----:B------:R-:W-:Y:S01]  /*01f0*/  MOV R5, UR12 ;  /* 0x0000000c00057c02 */ /* 0x000fe20008000f00 */
[----:B------:R-:W-:Y:S01]  /*0200*/  IMAD.U32 R8, RZ, RZ, UR12 ;  /* 0x0000000cff087e24 */ /* 0x000fe2000f8e00ff */
[----:B------:R-:W-:Y:S01]  /*0210*/  UIADD3 UR4, UPT, UPT, UR4, 0x8, URZ ;  /* 0x0000000804047890 */ /* 0x000fe2000fffe0ff */
[----:B------:R-:W-:Y:S01]  /*0220*/  IMAD.U32 R9, RZ, RZ, UR12 ;  /* 0x0000000cff097e24 */ /* 0x000fe2000f8e00ff */
[----:B------:R-:W-:Y:S01]  /*0230*/  LEA R4, R4, UR9, 0x3 ;  /* 0x0000000904047c11 */ /* 0x000fe2000f8e18ff */
[----:B------:R-:W-:-:S03]  /*0240*/  IMAD.U32 R11, RZ, RZ, UR12 ;  /* 0x0000000cff0b7e24 */ /* 0x000fc6000f8e00ff */
[----:B------:R-:W-:Y:S01]  /*0250*/  ISETP.NE.AND P0, PT, R3, UR4, PT ;  /* 0x0000000403007c0c */ /* 0x000fe2000bf05270 */
[----:B------:R-:W-:Y:S01]  /*0260*/  IMAD R5, R5, 0x8, R4 ;  /* 0x0000000805057824 */ /* 0x000fe200078e0204 */
[----:B------:R0:W-:Y:S03]  /*0270*/  STS.64 [R4], RZ ;  /* 0x000000ff04007388 */ /* 0x0001e60000000a00 */
[----:B------:R-:W-:Y:S01]  /*0280*/  IMAD R6, R6, 0x8, R5 ;  /* 0x0000000806067824 */ /* 0x000fe200078e0205 */
[----:B------:R0:W-:Y:S04]  /*0290*/  STS.64 [R5], RZ ;  /* 0x000000ff05007388 */ /* 0x0001e80000000a00 */
[----:B------:R-:W-:Y:S01]  /*02a0*/  LEA R7, R7, R6, 0x3 ;  /* 0x0000000607077211 */ /* 0x000fe200078e18ff */
[----:B------:R0:W-:Y:S04]  /*02b0*/  STS.64 [R6], RZ ;  /* 0x000000ff06007388 */ /* 0x0001e80000000a00 */
[----:B------:R-:W-:Y:S01]  /*02c0*/  IMAD R8, R8, 0x8, R7 ;  /* 0x0000000808087824 */ /* 0x000fe200078e0207 */
[----:B------:R0:W-:Y:S03]  /*02d0*/  STS.64 [R7], RZ ;  /* 0x000000ff07007388 */ /* 0x0001e60000000a00 */
[----:B------:R-:W-:Y:S01]  /*02e0*/  IMAD R9, R9, 0x8, R8 ;  /* 0x0000000809097824 */ /* 0x000fe200078e0208 */
[----:B------:R0:W-:Y:S04]  /*02f0*/  STS.64 [R8], RZ ;  /* 0x000000ff08007388 */ /* 0x0001e80000000a00 */
[----:B------:R-:W-:Y:S01]  /*0300*/  LEA R10, R10, R9, 0x3 ;  /* 0x000000090a0a7211 */ /* 0x000fe200078e18ff */
[----:B------:R0:W-:Y:S04]  /*0310*/  STS.64 [R9], RZ ;  /* 0x000000ff09007388 */ /* 0x0001e80000000a00 */
[----:B------:R-:W-:Y:S01]  /*0320*/  IMAD R11, R11, 0x8, R10 ;  /* 0x000000080b0b7824 */ /* 0x000fe200078e020a */
[----:B------:R0:W-:Y:S04]  /*0330*/  STS.64 [R10], RZ ;  /* 0x000000ff0a007388 */ /* 0x0001e80000000a00 */
[----:B------:R0:W-:Y:S01]  /*0340*/  STS.64 [R11], RZ ;  /* 0x000000ff0b007388 */ /* 0x0001e20000000a00 */
[----:B------:R-:W-:Y:S05]  /*0350*/  @P0 BRA `(.L_x_2) ;  /* 0xfffffffc00900947 */ /* 0x000fea000383ffff */
.L_x_1:
[----:B------:R-:W-:Y:S05]  /*0360*/  BRA.U !UP1, `(.L_x_0) ;  /* 0x0000000109847547 */ /* 0x000fea000b800000 */
[----:B------:R-:W-:Y:S02]  /*0370*/  UISETP.GE.U32.AND UP0, UPT, UR8, 0x4, UPT ;  /* 0x000000040800788c */ /* 0x000fe4000bf06070 */
[----:B------:R-:W-:-:S04]  /*0380*/  ULOP3.LUT UR4, UR6, 0x3, URZ, 0xc0, !UPT ;  /* 0x0000000306047892 */ /* 0x000fc8000f8ec0ff */
[----:B------:R-:W-:-:S03]  /*0390*/  UISETP.NE.AND UP1, UPT, UR4, URZ, UPT ;  /* 0x000000ff0400728c */ /* 0x000fc6000bf25270 */
[----:B------:R-:W-:Y:S08]  /*03a0*/  BRA.U !UP0, `(.L_x_3) ;  /* 0x0000000108347547 */ /* 0x000ff0000b800000 */
[C---:B0-----:R-:W-:Y:S01]  /*03b0*/  IMAD R4, R3.reuse, UR12, R0 ;  /* 0x0000000c03047c24 */ /* 0x041fe2000f8e0200 */
[----:B------:R-:W-:Y:S01]  /*03c0*/  MOV R6, UR12 ;  /* 0x0000000c00067c02 */ /* 0x000fe20008000f00 */
[----:B------:R-:W-:Y:S02]  /*03d0*/  IMAD.U32 R5, RZ, RZ, UR12 ;  /* 0x0000000cff057e24 */ /* 0x000fe4000f8e00ff */
[----:B------:R-:W-:Y:S01]  /*03e0*/  IMAD.U32 R7, RZ, RZ, UR12 ;  /* 0x0000000cff077e24 */ /* 0x000fe2000f8e00ff */
[----:B------:R-:W-:Y:S01]  /*03f0*/  LEA R4, R4, UR9, 0x3 ;  /* 0x0000000904047c11 */ /* 0x000fe2000f8e18ff */
[----:B------:R-:W-:-:S04]  /*0400*/  VIADD R3, R3, 0x4 ;  /* 0x0000000403037836 */ /* 0x000fc80000000000 */
[----:B------:R-:W-:Y:S01]  /*0410*/  IMAD R5, R5, 0x8, R4 ;  /* 0x0000000805057824 */ /* 0x000fe200078e0204 */
[----:B------:R1:W-:Y:S04]  /*0420*/  STS.64 [R4], RZ ;  /* 0x000000ff04007388 */ /* 0x0003e80000000a00 */
[----:B------:R-:W-:Y:S01]  /*0430*/  LEA R6, R6, R5, 0x3 ;  /* 0x0000000506067211 */ /* 0x000fe200078e18ff */
[----:B------:R1:W-:Y:S04]  /*0440*/  STS.64 [R5], RZ ;  /* 0x000000ff05007388 */ /* 0x0003e80000000a00 */
[----:B------:R-:W-:Y:S01]  /*0450*/  IMAD R7, R7, 0x8, R6 ;  /* 0x0000000807077824 */ /* 0x000fe200078e0206 */
[----:B------:R1:W-:Y:S04]  /*0460*/  STS.64 [R6], RZ ;  /* 0x000000ff06007388 */ /* 0x0003e80000000a00 */
[----:B------:R1:W-:Y:S02]  /*0470*/  STS.64 [R7], RZ ;  /* 0x000000ff07007388 */ /* 0x0003e40000000a00 */
.L_x_3:
[----:B------:R-:W-:Y:S05]  /*0480*/  BRA.U !UP1, `(.L_x_0) ;  /* 0x00000001093c7547 */ /* 0x000fea000b800000 */
[----:B------:R-:W-:Y:S01]  /*0490*/  UISETP.NE.AND UP0, UPT, UR4, 0x1, UPT ;  /* 0x000000010400788c */ /* 0x000fe2000bf05270 */
[----:B01----:R-:W-:Y:S01]  /*04a0*/  IMAD.U32 R5, RZ, RZ, UR12 ;  /* 0x0000000cff057e24 */ /* 0x003fe2000f8e00ff */
[----:B------:R-:W-:-:S04]  /*04b0*/  ULOP3.LUT UR4, UR6, 0x1, URZ, 0xc0, !UPT ;  /* 0x0000000106047892 */ /* 0x000fc8000f8ec0ff */
[----:B------:R-:W-:Y:S01]  /*04c0*/  PLOP3.LUT P0, PT, PT, PT, UP0, 0x80, 0x8 ;  /* 0x000000000008781c */ /* 0x000fe20003f0f008 */
[----:B------:R-:W-:-:S06]  /*04d0*/  UISETP.NE.U32.AND UP0, UPT, UR4, 0x1, UPT ;  /* 0x000000010400788c */ /* 0x000fcc000bf05070 */
[----:B------:R-:W-:-:S06]  /*04e0*/  PLOP3.LUT P1, PT, PT, PT, UP0, 0x80, 0x8 ;  /* 0x000000000008781c */ /* 0x000fcc0003f2f008 */
[C---:B------:R-:W-:Y:S01]  /*04f0*/  @P0 IMAD R4, R3.reuse, UR12, R0 ;  /* 0x0000000c03040c24 */ /* 0x040fe2000f8e0200 */
[----:B------:R-:W-:-:S04]  /*0500*/  @P0 IADD3 R3, PT, PT, R3, 0x2, RZ ;  /* 0x0000000203030810 */ /* 0x000fc80007ffe0ff */
[----:B------:R-:W-:Y:S02]  /*0510*/  @P0 LEA R4, R4, UR9, 0x3 ;  /* 0x0000000904040c11 */ /* 0x000fe4000f8e18ff */
[----:B------:R-:W-:-:S03]  /*0520*/  @!P1 IMAD R3, R3, UR12, R0 ;  /* 0x0000000c03039c24 */ /* 0x000fc6000f8e0200 */
[----:B------:R-:W-:Y:S01]  /*0530*/  @P0 IMAD R5, R5, 0x8, R4 ;  /* 0x0000000805050824 */ /* 0x000fe200078e0204 */
[----:B------:R2:W-:Y:S01]  /*0540*/  @P0 STS.64 [R4], RZ ;  /* 0x000000ff04000388 */ /* 0x0005e20000000a00 */
[----:B------:R-:W-:-:S03]  /*0550*/  @!P1 LEA R3, R3, UR9, 0x3 ;  /* 0x0000000903039c11 */ /* 0x000fc6000f8e18ff */
[----:B------:R2:W-:Y:S04]  /*0560*/  @P0 STS.64 [R5], RZ ;  /* 0x000000ff05000388 */ /* 0x0005e80000000a00 */
[----:B------:R2:W-:Y:S02]  /*0570*/  @!P1 STS.64 [R3], RZ ;  /* 0x000000ff03009388 */ /* 0x0005e40000000a00 */
.L_x_0:
[----:B------:R-:W3:Y:S01]  /*0580*/  LDCU UR16, c[0x0][0x388] ;  /* 0x00007100ff1077ac */ /* 0x000ee20008000800 */
[----:B------:R-:W4:Y:S01]  /*0590*/  LDCU.64 UR10, c[0x0][0x358] ;  /* 0x00006b00ff0a77ac */ /* 0x000f220008000a00 */
[----:B---3--:R-:W-:-:S09]  /*05a0*/  UISETP.GE.AND UP0, UPT, UR16, 0x1, UPT ;  /* 0x000000011000788c */ /* 0x008fd2000bf06270 */
[----:B----4-:R-:W-:Y:S05]  /*05b0*/  BRA.U !UP0, `(.L_x_4) ;  /* 0x0000002108b07547 */ /* 0x010fea000b800000 */
[----:B--2---:R-:W2:Y:S01]  /*05c0*/  S2R R3, SR_CTAID.Y ;  /* 0x0000000000037919 */ /* 0x004ea20000002600 */
[----:B------:R-:W3:Y:S01]  /*05d0*/  S2UR UR4, SR_CTAID.Y ;  /* 0x00000000000479c3 */ /* 0x000ee20000002600 */
[----:B------:R-:W-:Y:S01]  /*05e0*/  IMAD R22, R2, UR16, RZ ;  /* 0x0000001002167c24 */ /* 0x000fe2000f8e02ff */
[----:B------:R-:W-:Y:S01]  /*05f0*/  LEA R20, R0, UR9, 0x3 ;  /* 0x0000000900147c11 */ /* 0x000fe2000f8e18ff */
[----:B0-----:R-:W-:Y:S02]  /*0600*/  IMAD.U32 R8, RZ, RZ, UR12 ;  /* 0x0000000cff087e24 */ /* 0x001fe4000f8e00ff */
[----:B------:R-:W-:Y:S01]  /*0610*/  IMAD.U32 R13, RZ, RZ, UR12 ;  /* 0x0000000cff0d7e24 */ /* 0x000fe2000f8e00ff */
[----:B---3--:R-:W-:-:S04]  /*0620*/  ULOP3.LUT UR4, URZ, UR4, URZ, 0x33, !UPT ;  /* 0x00000004ff047292 */ /* 0x008fc8000f8e33ff */
[----:B------:R-:W-:Y:S02]  /*0630*/  UIADD3 UR8, UPT, UPT, UR4, UR6, URZ ;  /* 0x0000000604087290 */ /* 0x000fe4000fffe0ff */
[C---:B--2---:R-:W-:Y:S01]  /*0640*/  IADD3 R19, PT, PT, -R3.reuse, UR6, RZ ;  /* 0x0000000603137c10 */ /* 0x044fe2000fffe1ff */
[C---:B------:R-:W-:Y:S01]  /*0650*/  IMAD R21, R3.reuse, UR12, R0 ;  /* 0x0000000c03157c24 */ /* 0x040fe2000f8e0200 */
[----:B-1----:R-:W-:Y:S01]  /*0660*/  IADD3 R6, PT, PT, R3, -0x1, RZ ;  /* 0xffffffff03067810 */ /* 0x002fe20007ffe0ff */
[----:B------:R-:W-:Y:S01]  /*0670*/  ULOP3.LUT UR13, UR8, 0x3, URZ, 0xc0, !UPT ;  /* 0x00000003080d7892 */ /* 0x000fe2000f8ec0ff */
[C---:B------:R-:W-:Y:S01]  /*0680*/  IADD3 R4, PT, PT, R19.reuse, -0x2, RZ ;  /* 0xfffffffe13047810 */ /* 0x040fe20007ffe0ff */
[----:B------:R-:W-:Y:S01]  /*0690*/  IMAD R11, R19, UR12, RZ ;  /* 0x0000000c130b7c24 */ /* 0x000fe2000f8e02ff */
[----:B------:R-:W-:Y:S01]  /*06a0*/  LEA R21, R21, UR7, 0x3 ;  /* 0x0000000715157c11 */ /* 0x000fe2000f8e18ff */
[----:B------:R-:W-:Y:S01]  /*06b0*/  ULOP3.LUT UR14, UR8, 0xfffffffc, URZ, 0xc0, !UPT ;  /* 0xfffffffc080e7892 */ /* 0x000fe2000f8ec0ff */
[----:B------:R-:W-:Y:S01]  /*06c0*/  ISETP.GE.U32.AND P1, PT, R4, 0x3, PT ;  /* 0x000000030400780c */ /* 0x000fe20003f26070 */
[----:B------:R-:W-:Y:S01]  /*06d0*/  IMAD R4, R22, R3, R22 ;  /* 0x0000000316047224 */ /* 0x000fe200078e0216 */
[----:B------:R-:W-:Y:S01]  /*06e0*/  ISETP.NE.AND P0, PT, R3, R19, PT ;  /* 0x000000130300720c */ /* 0x000fe20003f05270 */
[C---:B------:R-:W-:Y:S01]  /*06f0*/  IMAD.IADD R18, R11.reuse, 0x1, R0 ;  /* 0x000000010b127824 */ /* 0x040fe200078e0200 */
[----:B------:R-:W-:Y:S01]  /*0700*/  LOP3.LUT R5, R6, 0x3, RZ, 0xc0, !PT ;  /* 0x0000000306057812 */ /* 0x000fe200078ec0ff */
[----:B------:R-:W-:Y:S01]  /*0710*/  IMAD R8, R8, 0x8, R21 ;  /* 0x0000000808087824 */ /* 0x000fe200078e0215 */
[----:B------:R-:W-:Y:S01]  /*0720*/  LOP3.LUT R6, R6, 0xfffffffc, RZ, 0xc0, !PT ;  /* 0xfffffffc06067812 */ /* 0x000fe200078ec0ff */
[----:B------:R-:W-:Y:S01]  /*0730*/  IMAD R10, R11, 0x8, R20 ;  /* 0x000000080b0a7824 */ /* 0x000fe200078e0214 */
[----:B------:R-:W-:Y:S01]  /*0740*/  LOP3.LUT R7, R19, 0x3, RZ, 0xc0, !PT ;  /* 0x0000000313077812 */ /* 0x000fe200078ec0ff */
[----:B------:R-:W-:Y:S01]  /*0750*/  IMAD R11, R13, 0x8, R8 ;  /* 0x000000080d0b7824 */ /* 0x000fe200078e0208 */
[----:B------:R-:W-:Y:S01]  /*0760*/  ISETP.NE.AND P0, PT, R3, RZ, P0 ;  /* 0x000000ff0300720c */ /* 0x000fe20000705270 */
[----:B------:R-:W-:Y:S01]  /*0770*/  UMOV UR4, URZ ;  /* 0x000000ff00047c82 */ /* 0x000fe20008000000 */
[----:B------:R-:W-:-:S02]  /*0780*/  IADD3 R9, PT, PT, R22, R4, RZ ;  /* 0x0000000416097210 */ /* 0x000fc40007ffe0ff */
[----:B------:R-:W-:-:S09]  /*0790*/  LEA R18, R18, UR7, 0x3 ;  /* 0x0000000712127c11 */ /* 0x000fd2000f8e18ff */
.L_x_17:
[----:B0-----:R-:W0:Y:S01]  /*07a0*/  LDCU.64 UR6, c[0x0][0x380] ;  /* 0x00007000ff0677ac */ /* 0x001e220008000a00 */
[----:B-1----:R-:W1:Y:S01]  /*07b0*/  LDCU UR16, c[0x0][0x388] ;  /* 0x00007100ff1077ac */ /* 0x002e620008000800 */
[----:B------:R-:W-:Y:S01]  /*07c0*/  UMOV UR9, UR4 ;  /* 0x0000000400097c82 */ /* 0x000fe20008000000 */
[----:B------:R-:W-:Y:S01]  /*07d0*/  UIADD3 UR4, UPT, UPT, UR4, 0x1, URZ ;  /* 0x0000000104047890 */ /* 0x000fe2000fffe0ff */
[----:B0-----:R-:W-:Y:S02]  /*07e0*/  ISETP.GE.AND P2, PT, R3, UR6, PT ;  /* 0x0000000603007c0c */ /* 0x001fe4000bf46270 */
[----:B------:R-:W-:Y:S01]  /*07f0*/  MOV R2, UR7 ;  /* 0x0000000700027c02 */ /* 0x000fe20008000f00 */
[----:B-1----:R-:W-:-:S10]  /*0800*/  UISETP.NE.AND UP1, UPT, UR4, UR16, UPT ;  /* 0x000000100400728c */ /* 0x002fd4000bf25270 */
[----:B--234-:R-:W-:Y:S05]  /*0810*/  @P2 BRA `(.L_x_5) ;  /* 0x0000001400002947 */ /* 0x01cfea0003800000 */
[----:B------:R-:W-:Y:S01]  /*0820*/  ISETP.NE.AND P2, PT, R7, RZ, PT ;  /* 0x000000ff0700720c */ /* 0x000fe20003f45270 */
[----:B------:R-:W-:Y:S01]  /*0830*/  UISETP.GE.U32.AND UP0, UPT, UR8, 0x3, UPT ;  /* 0x000000030800788c */ /* 0x000fe2000bf06070 */
[----:B------:R-:W-:Y:S02]  /*0840*/  IMAD R16, R2, UR9, R23 ;  /* 0x0000000902107c24 */ /* 0x000fe4000f8e0217 */
[----:B------:R-:W-:-:S09]  /*0850*/  IMAD.MOV.U32 R17, RZ, RZ, R3 ;  /* 0x000000ffff117224 */ /* 0x000fd200078e0003 */
[----:B------:R-:W-:Y:S05]  /*0860*/  @!P2 BRA `(.L_x_6) ;  /* 0x000000000068a947 */ /* 0x000fea0003800000 */
[----:B------:R-:W0:Y:S01]  /*0870*/  LDCU.64 UR18, c[0x0][0x390] ;  /* 0x00007200ff1277ac */ /* 0x000e220008000a00 */
[----:B------:R-:W-:-:S05]  /*0880*/  IMAD R13, R22, R3, RZ ;  /* 0x00000003160d7224 */ /* 0x000fca00078e02ff */
[----:B------:R-:W-:-:S04]  /*0890*/  IADD3 R14, P2, PT, R16, R13, RZ ;  /* 0x0000000d100e7210 */ /* 0x000fc80007f5e0ff */
[----:B------:R-:W-:Y:S02]  /*08a0*/  LEA.HI.X.SX32 R13, R13, RZ, 0x1, P2 ;  /* 0x000000ff0d0d7211 */ /* 0x000fe400010f0eff */
[----:B0-----:R-:W-:-:S04]  /*08b0*/  LEA R12, P2, R14, UR18, 0x3 ;  /* 0x000000120e0c7c11 */ /* 0x001fc8000f8418ff */
[----:B------:R-:W-:-:S06]  /*08c0*/  LEA.HI.X R13, R14, UR19, R13, 0x3, P2 ;  /* 0x000000130e0d7c11 */ /* 0x000fcc00090f1c0d */
[----:B------:R-:W2:Y:S01]  /*08d0*/  LDG.E.64 R12, desc[UR10][R12.64] ;  /* 0x0000000a0c0c7981 */ /* 0x000ea2000c1e1b00 */
[----:B------:R-:W-:Y:S01]  /*08e0*/  ISETP.NE.AND P2, PT, R7, 0x1, PT ;  /* 0x000000010700780c */ /* 0x000fe20003f45270 */
[----:B------:R-:W-:Y:S02]  /*08f0*/  VIADD R17, R3, 0x1 ;  /* 0x0000000103117836 */ /* 0x000fe40000000000 */
[----:B--2---:R0:W-:Y:S10]  /*0900*/  STS.64 [R21], R12 ;  /* 0x0000000c15007388 */ /* 0x0041f40000000a00 */
[----:B------:R-:W-:Y:S05]  /*0910*/  @!P2 BRA `(.L_x_6) ;  /* 0x00000000003ca947 */ /* 0x000fea0003800000 */
[----:B------:R-:W-:Y:S02]  /*0920*/  ISETP.NE.AND P2, PT, R7, 0x2, PT ;  /* 0x000000020700780c */ /* 0x000fe40003f45270 */
[----:B0-----:R-:W-:-:S04]  /*0930*/  IADD3 R13, P4, PT, R4, R16, RZ ;  /* 0x00000010040d7210 */ /* 0x001fc80007f9e0ff */
[----:B------:R-:W-:Y:S02]  /*0940*/  LEA.HI.X.SX32 R28, R4, RZ, 0x1, P4 ;  /* 0x000000ff041c7211 */ /* 0x000fe400020f0eff */
[----:B------:R-:W-:-:S04]  /*0950*/  LEA R12, P4, R13, UR18, 0x3 ;  /* 0x000000120d0c7c11 */ /* 0x000fc8000f8818ff */
[----:B------:R-:W-:Y:S02]  /*0960*/  LEA.HI.X R13, R13, UR19, R28, 0x3, P4 ;  /* 0x000000130d0d7c11 */ /* 0x000fe4000a0f1c1c */
[----:B------:R-:W-:-:S04]  /*0970*/  @P2 IADD3 R15, P3, PT, R9, R16, RZ ;  /* 0x00000010090f2210 */ /* 0x000fc80007f7e0ff */
[----:B------:R-:W-:Y:S01]  /*0980*/  @P2 LEA.HI.X.SX32 R26, R9, RZ, 0x1, P3 ;  /* 0x000000ff091a2211 */ /* 0x000fe200018f0eff */
[----:B------:R-:W2:Y:S01]  /*0990*/  LDG.E.64 R12, desc[UR10][R12.64] ;  /* 0x0000000a0c0c7981 */ /* 0x000ea2000c1e1b00 */
[----:B------:R-:W-:-:S04]  /*09a0*/  @P2 LEA R14, P3, R15, UR18, 0x3 ;  /* 0x000000120f0e2c11 */ /* 0x000fc8000f8618ff */
[----:B------:R-:W-:-:S06]  /*09b0*/  @P2 LEA.HI.X R15, R15, UR19, R26, 0x3, P3 ;  /* 0x000000130f0f2c11 */ /* 0x000fcc00098f1c1a */
[----:B------:R-:W3:Y:S01]  /*09c0*/  @P2 LDG.E.64 R14, desc[UR10][R14.64] ;  /* 0x0000000a0e0e2981 */ /* 0x000ee2000c1e1b00 */
[C---:B------:R-:W-:Y:S01]  /*09d0*/  IADD3 R17, PT, PT, R3.reuse, 0x2, RZ ;  /* 0x0000000203117810 */ /* 0x040fe20007ffe0ff */
[----:B------:R-:W-:Y:S02]  /*09e0*/  @P2 VIADD R17, R3, 0x3 ;  /* 0x0000000303112836 */ /* 0x000fe40000000000 */
[----:B--2---:R1:W-:Y:S04]  /*09f0*/  STS.64 [R8], R12 ;  /* 0x0000000c08007388 */ /* 0x0043e80000000a00 */
[----:B---3--:R1:W-:Y:S02]  /*0a00*/  @P2 STS.64 [R11], R14 ;  /* 0x0000000e0b002388 */ /* 0x0083e40000000a00 */
.L_x_6:
[----:B------:R-:W-:Y:S05]  /*0a10*/  BRA.U !UP0, `(.L_x_5) ;  /* 0x0000001108807547 */ /* 0x000fea000b800000 */
[----:B------:R-:W2:Y:S01]  /*0a20*/  S2UR UR9, SR_CgaCtaId ;  /* 0x00000000000979c3 */ /* 0x000ea20000008800 */
[C---:B01----:R-:W-:Y:S01]  /*0a30*/  VIADD R12, R17.reuse, -UR6 ;  /* 0x80000006110c7c36 */ /* 0x043fe20008000000 */
[----:B------:R-:W-:Y:S01]  /*0a40*/  UMOV UR7, 0x400 ;  /* 0x0000040000077882 */ /* 0x000fe20000000000 */
[C---:B------:R-:W-:Y:S01]  /*0a50*/  IMAD R26, R17.reuse, UR12, R0 ;  /* 0x0000000c111a7c24 */ /* 0x040fe2000f8e0200 */
[C---:B------:R-:W-:Y:S01]  /*0a60*/  IADD3 R15, PT, PT, R17.reuse, 0x2, RZ ;  /* 0x00000002110f7810 */ /* 0x040fe20007ffe0ff */
[----:B------:R-:W-:Y:S01]  /*0a70*/  IMAD R25, R22, R17, RZ ;  /* 0x0000001116197224 */ /* 0x000fe200078e02ff */
[C---:B------:R-:W-:Y:S01]  /*0a80*/  ISETP.GE.AND P2, PT, R12.reuse, RZ, PT ;  /* 0x000000ff0c00720c */ /* 0x040fe20003f46270 */
[----:B------:R-:W-:Y:S01]  /*0a90*/  VIADD R13, R17, 0x3 ;  /* 0x00000003110d7836 */ /* 0x000fe20000000000 */
[----:B------:R-:W-:Y:S01]  /*0aa0*/  R2UR UR15, R12 ;  /* 0x000000000c0f72ca */ /* 0x000fe200000e0000 */
[----:B------:R-:W0:Y:S01]  /*0ab0*/  LDCU.64 UR20, c[0x0][0x390] ;  /* 0x00007200ff1477ac */ /* 0x000e220008000a00 */
[----:B------:R-:W-:-:S02]  /*0ac0*/  IMAD R15, R22, R15, RZ ;  /* 0x0000000f160f7224 */ /* 0x000fc400078e02ff */
[C---:B------:R-:W-:Y:S02]  /*0ad0*/  IMAD R14, R22.reuse, R13, RZ ;  /* 0x0000000d160e7224 */ /* 0x040fe400078e02ff */
[----:B------:R-:W-:Y:S01]  /*0ae0*/  IMAD.IADD R17, R22, 0x1, R25 ;  /* 0x0000000116117824 */ /* 0x000fe200078e0219 */
[----:B--2---:R-:W-:-:S06]  /*0af0*/  ULEA UR7, UR9, UR7, 0x18 ;  /* 0x0000000709077291 */ /* 0x004fcc000f8ec0ff */
[----:B------:R-:W-:Y:S01]  /*0b00*/  LEA R26, R26, UR7, 0x3 ;  /* 0x000000071a1a7c11 */ /* 0x000fe2000f8e18ff */
[----:B0-----:R-:W-:Y:S06]  /*0b10*/  @P2 BRA `(.L_x_7) ;  /* 0x0000000c00a42947 */ /* 0x001fec0003800000 */
[----:B------:R-:W-:Y:S02]  /*0b20*/  UIADD3 UR7, UPT, UPT, -UR15, URZ, URZ ;  /* 0x000000ff0f077290 */ /* 0x000fe4000fffe1ff */
[----:B------:R-:W-:Y:S02]  /*0b30*/  UPLOP3.LUT UP0, UPT, UPT, UPT, UPT, 0x80, 0x8 ;  /* 0x000000000008789c */ /* 0x000fe40003f0f070 */
[----:B------:R-:W-:-:S09]  /*0b40*/  UISETP.GT.AND UP2, UPT, UR7, 0xc, UPT ;  /* 0x0000000c0700788c */ /* 0x000fd2000bf44270 */
[----:B------:R-:W-:Y:S05]  /*0b50*/  BRA.U !UP2, `(.L_x_8) ;  /* 0x000000090a547547 */ /* 0x000fea000b800000 */
[----:B------:R-:W0:Y:S01]  /*0b60*/  LDCU.64 UR18, c[0x0][0x390] ;  /* 0x00007200ff1277ac */ /* 0x000e220008000a00 */
[----:B------:R-:W-:-:S11]  /*0b70*/  UPLOP3.LUT UP0, UPT, UPT, UPT, UPT, 0x40, 0x4 ;  /* 0x000000000004789c */ /* 0x000fd60003f0e870 */
.L_x_9:
[----:B-1----:R-:W-:-:S04]  /*0b80*/  IADD3 R13, P2, PT, R16, R25, RZ ;  /* 0x00000019100d7210 */ /* 0x002fc80007f5e0ff */
[----:B------:R-:W-:Y:S02]  /*0b90*/  LEA.HI.X.SX32 R28, R25, RZ, 0x1, P2 ;  /* 0x000000ff191c7211 */ /* 0x000fe400010f0eff */
[----:B0-----:R-:W-:-:S04]  /*0ba0*/  LEA R12, P2, R13, UR18, 0x3 ;  /* 0x000000120d0c7c11 */ /* 0x001fc8000f8418ff */
[----:B------:R-:W-:-:S06]  /*0bb0*/  LEA.HI.X R13, R13, UR19, R28, 0x3, P2 ;  /* 0x000000130d0d7c11 */ /* 0x000fcc00090f1c1c */
[----:B------:R-:W2:Y:S01]  /*0bc0*/  LDG.E.64 R12, desc[UR10][R12.64] ;  /* 0x0000000a0c0c7981 */ /* 0x000ea2000c1e1b00 */
[----:B------:R-:W-:-:S04]  /*0bd0*/  IADD3 R27, P2, PT, R16, R17, RZ ;  /* 0x00000011101b7210 */ /* 0x000fc80007f5e0ff */
[----:B------:R-:W-:Y:S01]  /*0be0*/  LEA.HI.X.SX32 R28, R17, RZ, 0x1, P2 ;  /* 0x000000ff111c7211 */ /* 0x000fe200010f0eff */
[----:B--2---:R0:W-:Y:S02]  /*0bf0*/  STS.64 [R26], R12 ;  /* 0x0000000c1a007388 */ /* 0x0041e40000000a00 */
[----:B0-----:R-:W-:-:S04]  /*0c00*/  LEA R12, P2, R27, UR18, 0x3 ;  /* 0x000000121b0c7c11 */ /* 0x001fc8000f8418ff */
[----:B------:R-:W-:-:S06]  /*0c10*/  LEA.HI.X R13, R27, UR19, R28, 0x3, P2 ;  /* 0x000000131b0d7c11 */ /* 0x000fcc00090f1c1c */
[----:B------:R-:W2:Y:S01]  /*0c20*/  LDG.E.64 R12, desc[UR10][R12.64] ;  /* 0x0000000a0c0c7981 */ /* 0x000ea2000c1e1b00 */
[----:B------:R-:W-:Y:S02]  /*0c30*/  MOV R27, UR12 ;  /* 0x0000000c001b7c02 */ /* 0x000fe40008000f00 */
[----:B------:R-:W-:-:S03]  /*0c40*/  IADD3 R28, P2, PT, R16, R15, RZ ;  /* 0x0000000f101c7210 */ /* 0x000fc60007f5e0ff */
[----:B------:R-:W-:Y:S01]  /*0c50*/  IMAD R27, R27, 0x8, R26 ;  /* 0x000000081b1b7824 */ /* 0x000fe200078e021a */
[----:B------:R-:W-:-:S04]  /*0c60*/  LEA.HI.X.SX32 R29, R15, RZ, 0x1, P2 ;  /* 0x000000ff0f1d7211 */ /* 0x000fc800010f0eff */
[----:B--2---:R0:W-:Y:S02]  /*0c70*/  STS.64 [R27], R12 ;  /* 0x0000000c1b007388 */ /* 0x0041e40000000a00 */
[----:B0-----:R-:W-:-:S04]  /*0c80*/  LEA R12, P2, R28, UR18, 0x3 ;  /* 0x000000121c0c7c11 */ /* 0x001fc8000f8418ff */
[----:B------:R-:W-:-:S06]  /*0c90*/  LEA.HI.X R13, R28, UR19, R29, 0x3, P2 ;  /* 0x000000131c0d7c11 */ /* 0x000fcc00090f1c1d */
[----:B------:R-:W2:Y:S01]  /*0ca0*/  LDG.E.64 R12, desc[UR10][R12.64] ;  /* 0x0000000a0c0c7981 */ /* 0x000ea2000c1e1b00 */
[----:B------:R-:W-:-:S05]  /*0cb0*/  IMAD.U32 R29, RZ, RZ, UR12 ;  /* 0x0000000cff1d7e24 */ /* 0x000fca000f8e00ff */
[----:B------:R-:W-:Y:S02]  /*0cc0*/  LEA R28, R29, R26, 0x4 ;  /* 0x0000001a1d1c7211 */ /* 0x000fe400078e20ff */
[----:B------:R-:W-:-:S03]  /*0cd0*/  IADD3 R29, P2, PT, R16, R14, RZ ;  /* 0x0000000e101d7210 */ /* 0x000fc60007f5e0ff */
[----:B--2---:R0:W-:Y:S02]  /*0ce0*/  STS.64 [R28], R12 ;  /* 0x0000000c1c007388 */ /* 0x0041e40000000a00 */
[----:B0-----:R-:W-:Y:S02]  /*0cf0*/  LEA.HI.X.SX32 R28, R14, RZ, 0x1, P2 ;  /* 0x000000ff0e1c7211 */ /* 0x001fe400010f0eff */
[----:B------:R-:W-:-:S04]  /*0d00*/  LEA R12, P2, R29, UR18, 0x3 ;  /* 0x000000121d0c7c11 */ /* 0x000fc8000f8418ff */
[----:B------:R-:W-:-:S06]  /*0d10*/  LEA.HI.X R13, R29, UR19, R28, 0x3, P2 ;  /* 0x000000131d0d7c11 */ /* 0x000fcc00090f1c1c */
[----:B------:R-:W2:Y:S01]  /*0d20*/  LDG.E.64 R12, desc[UR10][R12.64] ;  /* 0x0000000a0c0c7981 */ /* 0x000ea2000c1e1b00 */
[----:B------:R-:W-:Y:S02]  /*0d30*/  IMAD.U32 R29, RZ, RZ, UR12 ;  /* 0x0000000cff1d7e24 */ /* 0x000fe4000f8e00ff */
[----:B------:R-:W-:Y:S02]  /*0d40*/  IMAD R25, R22, 0x4, R25 ;  /* 0x0000000416197824 */ /* 0x000fe400078e0219 */
[----:B------:R-:W-:-:S03]  /*0d50*/  IMAD R29, R29, 0x18, R26 ;  /* 0x000000181d1d7824 */ /* 0x000fc600078e021a */
[----:B------:R-:W-:-:S04]  /*0d60*/  IADD3 R27, P2, PT, R16, R25, RZ ;  /* 0x00000019101b7210 */ /* 0x000fc80007f5e0ff */
[----:B------:R-:W-:Y:S01]  /*0d70*/  LEA.HI.X.SX32 R28, R25, RZ, 0x1, P2 ;  /* 0x000000ff191c7211 */ /* 0x000fe200010f0eff */
[----:B--2---:R0:W-:Y:S02]  /*0d80*/  STS.64 [R29], R12 ;  /* 0x0000000c1d007388 */ /* 0x0041e40000000a00 */
[C---:B0-----:R-:W-:Y:S01]  /*0d90*/  LEA R12, P2, R27.reuse, UR18, 0x3 ;  /* 0x000000121b0c7c11 */ /* 0x041fe2000f8418ff */
[----:B------:R-:W-:Y:S01]  /*0da0*/  IMAD R17, R22, 0x4, R17 ;  /* 0x0000000416117824 */ /* 0x000fe200078e0211 */
[----:B------:R-:W-:Y:S02]  /*0db0*/  MOV R29, UR12 ;  /* 0x0000000c001d7c02 */ /* 0x000fe40008000f00 */
[----:B------:R-:W-:-:S03]  /*0dc0*/  LEA.HI.X R13, R27, UR19, R28, 0x3, P2 ;  /* 0x000000131b0d7c11 */ /* 0x000fc600090f1c1c */
[----:B------:R-:W-:-:S03]  /*0dd0*/  IMAD R26, R29, 0x20, R26 ;  /* 0x000000201d1a7824 */ /* 0x000fc600078e021a */
[----:B------:R-:W2:Y:S01]  /*0de0*/  LDG.E.64 R12, desc[UR10][R12.64] ;  /* 0x0000000a0c0c7981 */ /* 0x000ea2000c1e1b00 */
[----:B------:R-:W-:-:S04]  /*0df0*/  IADD3 R27, P2, PT, R16, R17, RZ ;  /* 0x00000011101b7210 */ /* 0x000fc80007f5e0ff */
[----:B------:R-:W-:Y:S01]  /*0e00*/  LEA.HI.X.SX32 R28, R17, RZ, 0x1, P2 ;  /* 0x000000ff111c7211 */ /* 0x000fe200010f0eff */
[----:B--2---:R0:W-:Y:S02]  /*0e10*/  STS.64 [R26], R12 ;  /* 0x0000000c1a007388 */ /* 0x0041e40000000a00 */
[----:B0-----:R-:W-:-:S04]  /*0e20*/  LEA R12, P2, R27, UR18, 0x3 ;  /* 0x000000121b0c7c11 */ /* 0x001fc8000f8418ff */
[----:B------:R-:W-:-:S06]  /*0e30*/  LEA.HI.X R13, R27, UR19, R28, 0x3, P2 ;  /* 0x000000131b0d7c11 */ /* 0x000fcc00090f1c1c */
[----:B------:R-:W2:Y:S01]  /*0e40*/  LDG.E.64 R12, desc[UR10][R12.64] ;  /* 0x0000000a0c0c7981 */ /* 0x000ea2000c1e1b00 */
[----:B------:R-:W-:Y:S01]  /*0e50*/  MOV R27, UR12 ;  /* 0x0000000c001b7c02 */ /* 0x000fe20008000f00 */
[----:B------:R-:W-:-:S04]  /*0e60*/  IMAD R15, R22, 0x4, R15 ;  /* 0x00000004160f7824 */ /* 0x000fc800078e020f */
[----:B------:R-:W-:Y:S01]  /*0e70*/  IMAD R27, R27, 0x8, R26 ;  /* 0x000000081b1b7824 */ /* 0x000fe200078e021a */
        /* <DEDUP_REMOVED lines=16> */
[----:B------:R-:W-:Y:S02]  /*0f80*/  IMAD R25, R22, 0x4, R25 ;  /* 0x0000000416197824 */ /* 0x000fe400078e0219 */
[----:B------:R-:W-:Y:S02]  /*0f90*/  IMAD.U32 R28, RZ, RZ, UR12 ;  /* 0x0000000cff1c7e24 */ /* 0x000fe4000f8e00ff */
[----:B------:R-:W-:Y:S01]  /*0fa0*/  IMAD R29, R29, 0x18, R26 ;  /* 0x000000181d1d7824 */ /* 0x000fe200078e021a */
[----:B------:R-:W-:Y:S02]  /*0fb0*/  IADD3 R27, P2, PT, R16, R25, RZ ;  /* 0x00000019101b7210 */ /* 0x000fe40007f5e0ff */
[----:B------:R-:W-:Y:S02]  /*0fc0*/  LEA R26, R28, R26, 0x5 ;  /* 0x0000001a1c1a7211 */ /* 0x000fe400078e28ff */
[----:B------:R-:W-:Y:S01]  /*0fd0*/  LEA.HI.X.SX32 R28, R25, RZ, 0x1, P2 ;  /* 0x000000ff191c7211 */ /* 0x000fe200010f0eff */
[----:B--2---:R0:W-:Y:S02]  /*0fe0*/  STS.64 [R29], R12 ;  /* 0x0000000c1d007388 */ /* 0x0041e40000000a00 */
[----:B0-----:R-:W-:-:S04]  /*0ff0*/  LEA R12, P2, R27, UR18, 0x3 ;  /* 0x000000121b0c7c11 */ /* 0x001fc8000f8418ff */
[----:B------:R-:W-:-:S06]  /*1000*/  LEA.HI.X R13, R27, UR19, R28, 0x3, P2 ;  /* 0x000000131b0d7c11 */ /* 0x000fcc00090f1c1c */
[----:B------:R-:W2:Y:S01]  /*1010*/  LDG.E.64 R12, desc[UR10][R12.64] ;  /* 0x0000000a0c0c7981 */ /* 0x000ea2000c1e1b00 */
[----:B------:R-:W-:-:S05]  /*1020*/  IMAD R17, R22, 0x4, R17 ;  /* 0x0000000416117824 */ /* 0x000fca00078e0211 */
[----:B------:R-:W-:-:S04]  /*1030*/  IADD3 R27, P2, PT, R16, R17, RZ ;  /* 0x00000011101b7210 */ /* 0x000fc80007f5e0ff */
[----:B------:R-:W-:Y:S01]  /*1040*/  LEA.HI.X.SX32 R28, R17, RZ, 0x1, P2 ;  /* 0x000000ff111c7211 */ /* 0x000fe200010f0eff */
[----:B--2---:R0:W-:Y:S02]  /*1050*/  STS.64 [R26], R12 ;  /* 0x0000000c1a007388 */ /* 0x0041e40000000a00 */
[----:B0-----:R-:W-:-:S04]  /*1060*/  LEA R12, P2, R27, UR18, 0x3 ;  /* 0x000000121b0c7c11 */ /* 0x001fc8000f8418ff */
[----:B------:R-:W-:-:S06]  /*1070*/  LEA.HI.X R13, R27, UR19, R28, 0x3, P2 ;  /* 0x000000131b0d7c11 */ /* 0x000fcc00090f1c1c */
[----:B------:R-:W2:Y:S01]  /*1080*/  LDG.E.64 R12, desc[UR10][R12.64] ;  /* 0x0000000a0c0c7981 */ /* 0x000ea2000c1e1b00 */
[----:B------:R-:W-:Y:S02]  /*1090*/  IMAD.U32 R27, RZ, RZ, UR12 ;  /* 0x0000000cff1b7e24 */ /* 0x000fe4000f8e00ff */
[----:B------:R-:W-:-:S03]  /*10a0*/  IMAD R15, R22, 0x4, R15 ;  /* 0x00000004160f7824 */ /* 0x000fc600078e020f */
[----:B------:R-:W-:Y:S02]  /*10b0*/  LEA R27, R27, R26, 0x3 ;  /* 0x0000001a1b1b7211 */ /* 0x000fe400078e18ff */
        /* <DEDUP_REMOVED lines=15> */
[----:B------:R-:W-:Y:S01]  /*11b0*/  IMAD.U32 R29, RZ, RZ, UR12 ;  /* 0x0000000cff1d7e24 */ /* 0x000fe2000f8e00ff */
[----:B------:R-:W-:Y:S01]  /*11c0*/  LEA R25, R22, R25, 0x2 ;  /* 0x0000001916197211 */ /* 0x000fe200078e10ff */
[----:B------:R-:W-:Y:S02]  /*11d0*/  IMAD.U32 R28, RZ, RZ, UR12 ;  /* 0x0000000cff1c7e24 */ /* 0x000fe4000f8e00ff */
[--C-:B------:R-:W-:Y:S01]  /*11e0*/  IMAD R29, R29, 0x18, R26.reuse ;  /* 0x000000181d1d7824 */ /* 0x100fe200078e021a */
[----:B------:R-:W-:Y:S01]  /*11f0*/  IADD3 R27, P2, PT, R16, R25, RZ ;  /* 0x00000019101b7210 */ /* 0x000fe20007f5e0ff */
[----:B------:R-:W-:-:S03]  /*1200*/  IMAD R26, R28, 0x20, R26 ;  /* 0x000000201c1a7824 */ /* 0x000fc600078e021a */
[----:B------:R-:W-:Y:S01]  /*1210*/  LEA.HI.X.SX32 R28, R25, RZ, 0x1, P2 ;  /* 0x000000ff191c7211 */ /* 0x000fe200010f0eff */
[----:B--2---:R0:W-:Y:S02]  /*1220*/  STS.64 [R29], R12 ;  /* 0x0000000c1d007388 */ /* 0x0041e40000000a00 */
[----:B0-----:R-:W-:-:S04]  /*1230*/  LEA R12, P2, R27, UR18, 0x3 ;  /* 0x000000121b0c7c11 */ /* 0x001fc8000f8418ff */
[----:B------:R-:W-:-:S06]  /*1240*/  LEA.HI.X R13, R27, UR19, R28, 0x3, P2 ;  /* 0x000000131b0d7c11 */ /* 0x000fcc00090f1c1c */
[----:B------:R-:W2:Y:S01]  /*1250*/  LDG.E.64 R12, desc[UR10][R12.64] ;  /* 0x0000000a0c0c7981 */ /* 0x000ea2000c1e1b00 */
[----:B------:R-:W-:-:S04]  /*1260*/  LEA R17, R22, R17, 0x2 ;  /* 0x0000001116117211 */ /* 0x000fc800078e10ff */
[----:B------:R-:W-:-:S04]  /*1270*/  IADD3 R27, P2, PT, R16, R17, RZ ;  /* 0x00000011101b7210 */ /* 0x000fc80007f5e0ff */
[----:B------:R-:W-:Y:S01]  /*1280*/  LEA.HI.X.SX32 R28, R17, RZ, 0x1, P2 ;  /* 0x000000ff111c7211 */ /* 0x000fe200010f0eff */
[----:B--2---:R0:W-:Y:S02]  /*1290*/  STS.64 [R26], R12 ;  /* 0x0000000c1a007388 */ /* 0x0041e40000000a00 */
[----:B0-----:R-:W-:-:S04]  /*12a0*/  LEA R12, P2, R27, UR18, 0x3 ;  /* 0x000000121b0c7c11 */ /* 0x001fc8000f8418ff */
[----:B------:R-:W-:-:S06]  /*12b0*/  LEA.HI.X R13, R27, UR19, R28, 0x3, P2 ;  /* 0x000000131b0d7c11 */ /* 0x000fcc00090f1c1c */
[----:B------:R-:W2:Y:S01]  /*12c0*/  LDG.E.64 R12, desc[UR10][R12.64] ;  /* 0x0000000a0c0c7981 */ /* 0x000ea2000c1e1b00 */
[----:B------:R-:W-:Y:S01]  /*12d0*/  IMAD.U32 R27, RZ, RZ, UR12 ;  /* 0x0000000cff1b7e24 */ /* 0x000fe2000f8e00ff */
[----:B------:R-:W-:-:S03]  /*12e0*/  LEA R15, R22, R15, 0x2 ;  /* 0x0000000f160f7211 */ /* 0x000fc600078e10ff */
[----:B------:R-:W-:Y:S01]  /*12f0*/  IMAD R27, R27, 0x8, R26 ;  /* 0x000000081b1b7824 */ /* 0x000fe200078e021a */
        /* <DEDUP_REMOVED lines=16> */
[----:B------:R-:W-:Y:S01]  /*1400*/  UIADD3 UR15, UPT, UPT, UR15, 0x10, URZ ;  /* 0x000000100f0f7890 */ /* 0x000fe2000fffe0ff */
[----:B------:R-:W-:Y:S01]  /*1410*/  IMAD.U32 R29, RZ, RZ, UR12 ;  /* 0x0000000cff1d7e24 */ /* 0x000fe2000f8e00ff */
[C---:B------:R-:W-:Y:S01]  /*1420*/  LEA R15, R22.reuse, R15, 0x2 ;  /* 0x0000000f160f7211 */ /* 0x040fe200078e10ff */
[----:B------:R-:W-:Y:S01]  /*1430*/  IMAD R27, R27, 0x18, R26 ;  /* 0x000000181b1b7824 */ /* 0x000fe200078e021a */
[----:B------:R-:W-:Y:S01]  /*1440*/  UISETP.GE.AND UP2, UPT, UR15, -0xc, UPT ;  /* 0xfffffff40f00788c */ /* 0x000fe2000bf46270 */
[C---:B------:R-:W-:Y:S01]  /*1450*/  IMAD R25, R22.reuse, 0x4, R25 ;  /* 0x0000000416197824 */ /* 0x040fe200078e0219 */
[----:B------:R-:W-:Y:S01]  /*1460*/  LEA R26, R29, R26, 0x5 ;  /* 0x0000001a1d1a7211 */ /* 0x000fe200078e28ff */
[C---:B------:R-:W-:Y:S02]  /*1470*/  IMAD R17, R22.reuse, 0x4, R17 ;  /* 0x0000000416117824 */ /* 0x040fe400078e0211 */
[----:B------:R-:W-:Y:S01]  /*1480*/  IMAD R14, R22, 0x4, R14 ;  /* 0x00000004160e7824 */ /* 0x000fe200078e020e */
[----:B--2---:R1:W-:Y:S03]  /*1490*/  STS.64 [R27], R12 ;  /* 0x0000000c1b007388 */ /* 0x0043e60000000a00 */
[----:B------:R-:W-:Y:S05]  /*14a0*/  BRA.U !UP2, `(.L_x_9) ;  /* 0xfffffff50ab47547 */ /* 0x000fea000b83ffff */
.L_x_8:
[----:B------:R-:W-:-:S04]  /*14b0*/  UIADD3 UR7, UPT, UPT, -UR15, URZ, URZ ;  /* 0x000000ff0f077290 */ /* 0x000fc8000fffe1ff */
[----:B------:R-:W-:-:S09]  /*14c0*/  UISETP.GT.AND UP2, UPT, UR7, 0x4, UPT ;  /* 0x000000040700788c */ /* 0x000fd2000bf44270 */
[----:B------:R-:W-:Y:S05]  /*14d0*/  BRA.U !UP2, `(.L_x_10) ;  /* 0x000000050a2c7547 */ /* 0x000fea000b800000 */
[----:B------:R-:W0:Y:S01]  /*14e0*/  LDCU.64 UR18, c[0x0][0x390] ;  /* 0x00007200ff1277ac */ /* 0x000e220008000a00 */
        /* <DEDUP_REMOVED lines=11> */
[----:B------:R-:W-:Y:S01]  /*15a0*/  IMAD.U32 R27, RZ, RZ, UR12 ;  /* 0x0000000cff1b7e24 */ /* 0x000fe2000f8e00ff */
[----:B------:R-:W-:-:S04]  /*15b0*/  IADD3 R28, P2, PT, R16, R15, RZ ;  /* 0x0000000f101c7210 */ /* 0x000fc80007f5e0ff */
[----:B------:R-:W-:Y:S02]  /*15c0*/  LEA R27, R27, R26, 0x3 ;  /* 0x0000001a1b1b7211 */ /* 0x000fe400078e18ff */
[----:B------:R-:W-:-:S03]  /*15d0*/  LEA.HI.X.SX32 R29, R15, RZ, 0x1, P2 ;  /* 0x000000ff0f1d7211 */ /* 0x000fc600010f0eff */
[----:B--2---:R0:W-:Y:S02]  /*15e0*/  STS.64 [R27], R12 ;  /* 0x0000000c1b007388 */ /* 0x0041e40000000a00 */
[----:B0-----:R-:W-:-:S04]  /*15f0*/  LEA R12, P2, R28, UR18, 0x3 ;  /* 0x000000121c0c7c11 */ /* 0x001fc8000f8418ff */
[----:B------:R-:W-:-:S06]  /*1600*/  LEA.HI.X R13, R28, UR19, R29, 0x3, P2 ;  /* 0x000000131c0d7c11 */ /* 0x000fcc00090f1c1d */
[----:B------:R-:W2:Y:S01]  /*1610*/  LDG.E.64 R12, desc[UR10][R12.64] ;  /* 0x0000000a0c0c7981 */ /* 0x000ea2000c1e1b00 */
[----:B------:R-:W-:-:S04]  /*1620*/  IMAD.U32 R29, RZ, RZ, UR12 ;  /* 0x0000000cff1d7e24 */ /* 0x000fc8000f8e00ff */
[----:B------:R-:W-:Y:S01]  /*1630*/  IMAD R28, R29, 0x10, R26 ;  /* 0x000000101d1c7824 */ /* 0x000fe200078e021a */
[----:B------:R-:W-:-:S04]  /*1640*/  IADD3 R29, P2, PT, R16, R14, RZ ;  /* 0x0000000e101d7210 */ /* 0x000fc80007f5e0ff */
[----:B--2---:R0:W-:Y:S02]  /*1650*/  STS.64 [R28], R12 ;  /* 0x0000000c1c007388 */ /* 0x0041e40000000a00 */
[----:B0-----:R-:W-:Y:S02]  /*1660*/  LEA.HI.X.SX32 R28, R14, RZ, 0x1, P2 ;  /* 0x000000ff0e1c7211 */ /* 0x001fe400010f0eff */
[----:B------:R-:W-:-:S04]  /*1670*/  LEA R12, P2, R29, UR18, 0x3 ;  /* 0x000000121d0c7c11 */ /* 0x000fc8000f8418ff */
        /* <DEDUP_REMOVED lines=8> */
[----:B0-----:R-:W-:Y:S01]  /*1700*/  LEA R12, P2, R27, UR18, 0x3 ;  /* 0x000000121b0c7c11 */ /* 0x001fe2000f8418ff */
[----:B------:R-:W-:-:S03]  /*1710*/  IMAD.U32 R29, RZ, RZ, UR12 ;  /* 0x0000000cff1d7e24 */ /* 0x000fc6000f8e00ff */
[----:B------:R-:W-:Y:S01]  /*1720*/  LEA.HI.X R13, R27, UR19, R28, 0x3, P2 ;  /* 0x000000131b0d7c11 */ /* 0x000fe200090f1c1c */
[----:B------:R-:W-:Y:S01]  /*1730*/  IMAD R17, R22, 0x4, R17 ;  /* 0x0000000416117824 */ /* 0x000fe200078e0211 */
[----:B------:R-:W-:-:S04]  /*1740*/  LEA R26, R29, R26, 0x5 ;  /* 0x0000001a1d1a7211 */ /* 0x000fc800078e28ff */
[----:B------:R-:W2:Y:S01]  /*1750*/  LDG.E.64 R12, desc[UR10][R12.64] ;  /* 0x0000000a0c0c7981 */ /* 0x000ea2000c1e1b00 */
        /* <DEDUP_REMOVED lines=25> */
[----:B------:R-:W-:Y:S01]  /*18f0*/  MOV R29, UR12 ;  /* 0x0000000c001d7c02 */ /* 0x000fe20008000f00 */
[C---:B------:R-:W-:Y:S01]  /*1900*/  IMAD R17, R22.reuse, 0x4, R17 ;  /* 0x0000000416117824 */ /* 0x040fe200078e0211 */
[C---:B------:R-:W-:Y:S01]  /*1910*/  LEA R15, R22.reuse, R15, 0x2 ;  /* 0x0000000f160f7211 */ /* 0x040fe200078e10ff */
[--C-:B------:R-:W-:Y:S01]  /*1920*/  IMAD R27, R27, 0x18, R26.reuse ;  /* 0x000000181b1b7824 */ /* 0x100fe200078e021a */
[----:B------:R-:W-:Y:S01]  /*1930*/  UIADD3 UR15, UPT, UPT, UR15, 0x8, URZ ;  /* 0x000000080f0f7890 */ /* 0x000fe2000fffe0ff */
[----:B------:R-:W-:Y:S01]  /*1940*/  IMAD R26, R29, 0x20, R26 ;  /* 0x000000201d1a7824 */ /* 0x000fe200078e021a */
[----:B------:R-:W-:Y:S01]  /*1950*/  UPLOP3.LUT UP0, UPT, UPT, UPT, UPT, 0x40, 0x4 ;  /* 0x000000000004789c */ /* 0x000fe20003f0e870 */
[C---:B------:R-:W-:Y:S02]  /*1960*/  IMAD R25, R22.reuse, 0x4, R25 ;  /* 0x0000000416197824 */ /* 0x040fe400078e0219 */
[----:B------:R-:W-:Y:S01]  /*1970*/  IMAD R14, R22, 0x4, R14 ;  /* 0x00000004160e7824 */ /* 0x000fe200078e020e */
[----:B--2---:R0:W-:Y:S07]  /*1980*/  STS.64 [R27], R12 ;  /* 0x0000000c1b007388 */ /* 0x0041ee0000000a00 */
.L_x_10:
[----:B------:R-:W-:-:S09]  /*1990*/  UISETP.NE.OR UP0, UPT, UR15, URZ, UP0 ;  /* 0x000000ff0f00728c */ /* 0x000fd20008705670 */
[----:B------:R-:W-:Y:S05]  /*19a0*/  BRA.U !UP0, `(.L_x_5) ;  /* 0x00000001089c7547 */ /* 0x000fea000b800000 */
.L_x_7:
[----:B012---:R-:W-:-:S04]  /*19b0*/  IADD3 R13, P2, PT, R16, R25, RZ ;  /* 0x00000019100d7210 */ /* 0x007fc80007f5e0ff */
[----:B------:R-:W-:Y:S02]  /*19c0*/  LEA.HI.X.SX32 R28, R25, RZ, 0x1, P2 ;  /* 0x000000ff191c7211 */ /* 0x000fe400010f0eff */
[----:B------:R-:W-:-:S04]  /*19d0*/  LEA R12, P2, R13, UR20, 0x3 ;  /* 0x000000140d0c7c11 */ /* 0x000fc8000f8418ff */
        /* <DEDUP_REMOVED lines=24> */
[----:B------:R-:W-:Y:S01]  /*1b60*/  IMAD.U32 R27, RZ, RZ, UR12 ;  /* 0x0000000cff1b7e24 */ /* 0x000fe2000f8e00ff */
[----:B------:R-:W-:Y:S01]  /*1b70*/  UIADD3 UR15, UPT, UPT, UR15, 0x4, URZ ;  /* 0x000000040f0f7890 */ /* 0x000fe2000fffe0ff */
[----:B------:R-:W-:Y:S01]  /*1b80*/  IMAD.U32 R29, RZ, RZ, UR12 ;  /* 0x0000000cff1d7e24 */ /* 0x000fe2000f8e00ff */
[C---:B------:R-:W-:Y:S01]  /*1b90*/  LEA R14, R22.reuse, R14, 0x2 ;  /* 0x0000000e160e7211 */ /* 0x040fe200078e10ff */
[----:B------:R-:W-:Y:S01]  /*1ba0*/  IMAD R27, R27, 0x18, R26 ;  /* 0x000000181b1b7824 */ /* 0x000fe200078e021a */
[----:B------:R-:W-:Y:S01]  /*1bb0*/  UISETP.NE.AND UP0, UPT, UR15, URZ, UPT ;  /* 0x000000ff0f00728c */ /* 0x000fe2000bf05270 */
[C---:B------:R-:W-:Y:S01]  /*1bc0*/  IMAD R17, R22.reuse, 0x4, R17 ;  /* 0x0000000416117824 */ /* 0x040fe200078e0211 */
[----:B------:R-:W-:Y:S01]  /*1bd0*/  LEA R26, R29, R26, 0x5 ;  /* 0x0000001a1d1a7211 */ /* 0x000fe200078e28ff */
[C---:B------:R-:W-:Y:S02]  /*1be0*/  IMAD R15, R22.reuse, 0x4, R15 ;  /* 0x00000004160f7824 */ /* 0x040fe400078e020f */
[----:B------:R-:W-:Y:S01]  /*1bf0*/  IMAD R25, R22, 0x4, R25 ;  /* 0x0000000416197824 */ /* 0x000fe200078e0219 */
[----:B--2---:R2:W-:Y:S03]  /*1c00*/  STS.64 [R27], R12 ;  /* 0x0000000c1b007388 */ /* 0x0045e60000000a00 */
[----:B------:R-:W-:Y:S05]  /*1c10*/  BRA.U UP0, `(.L_x_7) ;  /* 0xfffffffd00647547 */ /* 0x000fea000b83ffff */
.L_x_5:
[----:B-1----:R-:W-:Y:S01]  /*1c20*/  LDS R15, [R20] ;  /* 0x00000000140f7984 */ /* 0x002fe20000000800 */
[----:B------:R-:W-:-:S03]  /*1c30*/  ISETP.GE.U32.AND P2, PT, R19, 0x2, PT ;  /* 0x000000021300780c */ /* 0x000fc60003f46070 */
[----:B0-2---:R-:W0:Y:S02]  /*1c40*/  LDS.64 R12, [R21] ;  /* 0x00000000150c7984 */ /* 0x005e240000000a00 */
[----:B0-----:R-:W-:-:S04]  /*1c50*/  FFMA R14, R12, R12, R15 ;  /* 0x0000000c0c0e7223 */ /* 0x001fc8000000000f */
[----:B------:R-:W-:-:S05]  /*1c60*/  FFMA R15, R13, R13, R14 ;  /* 0x0000000d0d0f7223 */ /* 0x000fca000000000e */
[----:B------:R0:W-:Y:S01]  /*1c70*/  STS [R20], R15 ;  /* 0x0000000f14007388 */ /* 0x0001e20000000800 */
[----:B------:R-:W-:Y:S05]  /*1c80*/  @!P2 BRA `(.L_x_11) ;  /* 0x000000040068a947 */ /* 0x000fea0003800000 */
[----:B------:R-:W-:Y:S01]  /*1c90*/  UMOV UR7, 0x1 ;  /* 0x0000000100077882 */ /* 0x000fe20000000000 */
[----:B------:R-:W-:Y:S05]  /*1ca0*/  @!P1 BRA `(.L_x_12) ;  /* 0x0000000000c49947 */ /* 0x000fea0003800000 */
[----:B------:R-:W-:-:S05]  /*1cb0*/  UMOV UR7, 0x1 ;  /* 0x0000000100077882 */ /* 0x000fca0000000000 */
.L_x_13:
[----:B------:R-:W-:Y:S01]  /*1cc0*/  IMAD.U32 R28, RZ, RZ, UR7 ;  /* 0x00000007ff1c7e24 */ /* 0x000fe2000f8e00ff */
[----:B------:R-:W-:Y:S01]  /*1cd0*/  MOV R27, UR12 ;  /* 0x0000000c001b7c02 */ /* 0x000fe20008000f00 */
[----:B-1----:R-:W-:Y:S01]  /*1ce0*/  IMAD.U32 R26, RZ, RZ, UR12 ;  /* 0x0000000cff1a7e24 */ /* 0x002fe2000f8e00ff */
[----:B------:R-:W-:Y:S01]  /*1cf0*/  UIADD3 UR9, UPT, UPT, UR7, 0x3, URZ ;  /* 0x0000000307097890 */ /* 0x000fe2000fffe0ff */
[----:B------:R-:W-:Y:S01]  /*1d00*/  IMAD R28, R28, UR12, RZ ;  /* 0x0000000c1c1c7c24 */ /* 0x000fe2000f8e02ff */
[----:B------:R-:W-:Y:S02]  /*1d10*/  UIADD3 UR7, UPT, UPT, UR7, 0x4, URZ ;  /* 0x0000000407077890 */ /* 0x000fe4000fffe0ff */
[----:B------:R-:W-:Y:S02]  /*1d20*/  UISETP.NE.AND UP0, UPT, UR9, UR14, UPT ;  /* 0x0000000e0900728c */ /* 0x000fe4000bf05270 */
[C---:B------:R-:W-:Y:S01]  /*1d30*/  LEA R25, R28.reuse, R21, 0x3 ;  /* 0x000000151c197211 */ /* 0x040fe200078e18ff */
[----:B------:R-:W-:-:S04]  /*1d40*/  IMAD R28, R28, 0x8, R20 ;  /* 0x000000081c1c7824 */ /* 0x000fc800078e0214 */
[----:B0-----:R-:W-:Y:S01]  /*1d50*/  LDS.64 R14, [R25] ;  /* 0x00000000190e7984 */ /* 0x001fe20000000a00 */
[----:B------:R-:W-:Y:S02]  /*1d60*/  IMAD R26, R26, 0x8, R25 ;  /* 0x000000081a1a7824 */ /* 0x000fe400078e0219 */
[----:B------:R-:W-:Y:S01]  /*1d70*/  IMAD R27, R27, 0x8, R28 ;  /* 0x000000081b1b7824 */ /* 0x000fe200078e021c */
[----:B------:R-:W0:Y:S02]  /*1d80*/  LDS.64 R16, [R28] ;  /* 0x000000001c107984 */ /* 0x000e240000000a00 */
[-C--:B0-----:R-:W-:Y:S01]  /*1d90*/  FFMA R16, R12, R14.reuse, R16 ;  /* 0x0000000e0c107223 */ /* 0x081fe20000000010 */
[----:B------:R-:W-:-:S03]  /*1da0*/  FFMA R17, R13, R14, R17 ;  /* 0x0000000e0d117223 */ /* 0x000fc60000000011 */
[-C--:B------:R-:W-:Y:S01]  /*1db0*/  FFMA R14, R13, R15.reuse, R16 ;  /* 0x0000000f0d0e7223 */ /* 0x080fe20000000010 */
[----:B------:R-:W-:-:S05]  /*1dc0*/  FFMA R15, R12, -R15, R17 ;  /* 0x8000000f0c0f7223 */ /* 0x000fca0000000011 */
[----:B------:R-:W-:Y:S04]  /*1dd0*/  STS.64 [R28], R14 ;  /* 0x0000000e1c007388 */ /* 0x000fe80000000a00 */
[----:B------:R-:W-:Y:S04]  /*1de0*/  LDS.64 R14, [R26] ;  /* 0x000000001a0e7984 */ /* 0x000fe80000000a00 */
[----:B------:R-:W0:Y:S02]  /*1df0*/  LDS.64 R16, [R27] ;  /* 0x000000001b107984 */ /* 0x000e240000000a00 */
[-C--:B0-----:R-:W-:Y:S01]  /*1e00*/  FFMA R16, R12, R14.reuse, R16 ;  /* 0x0000000e0c107223 */ /* 0x081fe20000000010 */
[----:B------:R-:W-:-:S03]  /*1e10*/  FFMA R17, R13, R14, R17 ;  /* 0x0000000e0d117223 */ /* 0x000fc60000000011 */
[-C--:B------:R-:W-:Y:S01]  /*1e20*/  FFMA R14, R13, R15.reuse, R16 ;  /* 0x0000000f0d0e7223 */ /* 0x080fe20000000010 */
[----:B------:R-:W-:Y:S01]  /*1e30*/  FFMA R15, R12, -R15, R17 ;  /* 0x8000000f0c0f7223 */ /* 0x000fe20000000011 */
[----:B------:R-:W-:Y:S01]  /*1e40*/  MOV R17, UR12 ;  /* 0x0000000c00117c02 */ /* 0x000fe20008000f00 */
[----:B------:R-:W-:-:S03]  /*1e50*/  IMAD.U32 R16, RZ, RZ, UR12 ;  /* 0x0000000cff107e24 */ /* 0x000fc6000f8e00ff */
[----:B------:R-:W-:Y:S01]  /*1e60*/  STS.64 [R27], R14 ;  /* 0x0000000e1b007388 */ /* 0x000fe20000000a00 */
[----:B------:R-:W-:Y:S01]  /*1e70*/  IMAD R26, R17, 0x8, R26 ;  /* 0x00000008111a7824 */ /* 0x000fe200078e021a */
[----:B------:R-:W-:-:S04]  /*1e80*/  LEA R25, R16, R27, 0x3 ;  /* 0x0000001b10197211 */ /* 0x000fc800078e18ff */
[----:B------:R-:W-:Y:S04]  /*1e90*/  LDS.64 R14, [R26] ;  /* 0x000000001a0e7984 */ /* 0x000fe80000000a00 */
[----:B------:R-:W0:Y:S02]  /*1ea0*/  LDS.64 R16, [R25] ;  /* 0x0000000019107984 */ /* 0x000e240000000a00 */
[-C--:B0-----:R-:W-:Y:S01]  /*1eb0*/  FFMA R16, R12, R14.reuse, R16 ;  /* 0x0000000e0c107223 */ /* 0x081fe20000000010 */
[----:B------:R-:W-:-:S03]  /*1ec0*/  FFMA R17, R13, R14, R17 ;  /* 0x0000000e0d117223 */ /* 0x000fc60000000011 */
[-C--:B------:R-:W-:Y:S01]  /*1ed0*/  FFMA R14, R13, R15.reuse, R16 ;  /* 0x0000000f0d0e7223 */ /* 0x080fe20000000010 */
[----:B------:R-:W-:Y:S01]  /*1ee0*/  FFMA R15, R12, -R15, R17 ;  /* 0x8000000f0c0f7223 */ /* 0x000fe20000000011 */
[----:B------:R-:W-:Y:S02]  /*1ef0*/  IMAD.U32 R17, RZ, RZ, UR12 ;  /* 0x0000000cff117e24 */ /* 0x000fe4000f8e00ff */
[----:B------:R-:W-:Y:S02]  /*1f00*/  IMAD.U32 R16, RZ, RZ, UR12 ;  /* 0x0000000cff107e24 */ /* 0x000fe4000f8e00ff */
[----:B------:R-:W-:Y:S01]  /*1f10*/  STS.64 [R25], R14 ;  /* 0x0000000e19007388 */ /* 0x000fe20000000a00 */
[----:B------:R-:W-:Y:S01]  /*1f20*/  LEA R28, R17, R26, 0x3 ;  /* 0x0000001a111c7211 */ /* 0x000fe200078e18ff */
[----:B------:R-:W-:-:S04]  /*1f30*/  IMAD R26, R16, 0x8, R25 ;  /* 0x00000008101a7824 */ /* 0x000fc800078e0219 */
[----:B------:R-:W-:Y:S04]  /*1f40*/  LDS.64 R14, [R28] ;  /* 0x000000001c0e7984 */ /* 0x000fe80000000a00 */
[----:B------:R-:W0:Y:S02]  /*1f50*/  LDS.64 R16, [R26] ;  /* 0x000000001a107984 */ /* 0x000e240000000a00 */
[-C--:B0-----:R-:W-:Y:S01]  /*1f60*/  FFMA R16, R12, R14.reuse, R16 ;  /* 0x0000000e0c107223 */ /* 0x081fe20000000010 */
[----:B------:R-:W-:-:S03]  /*1f70*/  FFMA R17, R13, R14, R17 ;  /* 0x0000000e0d117223 */ /* 0x000fc60000000011 */
[-C--:B------:R-:W-:Y:S01]  /*1f80*/  FFMA R14, R13, R15.reuse, R16 ;  /* 0x0000000f0d0e7223 */ /* 0x080fe20000000010 */
[----:B------:R-:W-:-:S05]  /*1f90*/  FFMA R15, R12, -R15, R17 ;  /* 0x8000000f0c0f7223 */ /* 0x000fca0000000011 */
[----:B------:R1:W-:Y:S01]  /*1fa0*/  STS.64 [R26], R14 ;  /* 0x0000000e1a007388 */ /* 0x0003e20000000a00 */
[----:B------:R-:W-:Y:S05]  /*1fb0*/  BRA.U UP0, `(.L_x_13) ;  /* 0xfffffffd00407547 */ /* 0x000fea000b83ffff */
.L_x_12:
[----:B------:R-:W-:-:S09]  /*1fc0*/  UISETP.NE.AND UP0, UPT, UR13, URZ, UPT ;  /* 0x000000ff0d00728c */ /* 0x000fd2000bf05270 */
[----:B------:R-:W-:Y:S05]  /*1fd0*/  BRA.U !UP0, `(.L_x_11) ;  /* 0x0000000108947547 */ /* 0x000fea000b800000 */
[----:B-1----:R-:W-:Y:S01]  /*1fe0*/  IMAD.U32 R26, RZ, RZ, UR7 ;  /* 0x00000007ff1a7e24 */ /* 0x002fe2000f8e00ff */
[----:B------:R-:W-:-:S03]  /*1ff0*/  UISETP.NE.AND UP0, UPT, UR13, 0x1, UPT ;  /* 0x000000010d00788c */ /* 0x000fc6000bf05270 */
[----:B------:R-:W-:-:S05]  /*2000*/  IMAD R26, R26, UR12, RZ ;  /* 0x0000000c1a1a7c24 */ /* 0x000fca000f8e02ff */
[C---:B------:R-:W-:Y:S01]  /*2010*/  LEA R25, R26.reuse, R21, 0x3 ;  /* 0x000000151a197211 */ /* 0x040fe200078e18ff */
[----:B------:R-:W-:-:S04]  /*2020*/  IMAD R26, R26, 0x8, R20 ;  /* 0x000000081a1a7824 */ /* 0x000fc800078e0214 */
[----:B0-----:R-:W-:Y:S04]  /*2030*/  LDS.64 R14, [R25] ;  /* 0x00000000190e7984 */ /* 0x001fe80000000a00 */
[----:B------:R-:W0:Y:S02]  /*2040*/  LDS.64 R16, [R26] ;  /* 0x000000001a107984 */ /* 0x000e240000000a00 */
[-C--:B0-----:R-:W-:Y:S01]  /*2050*/  FFMA R16, R12, R14.reuse, R16 ;  /* 0x0000000e0c107223 */ /* 0x081fe20000000010 */
[----:B------:R-:W-:-:S03]  /*2060*/  FFMA R17, R13, R14, R17 ;  /* 0x0000000e0d117223 */ /* 0x000fc60000000011 */
[-C--:B------:R-:W-:Y:S01]  /*2070*/  FFMA R14, R13, R15.reuse, R16 ;  /* 0x0000000f0d0e7223 */ /* 0x080fe20000000010 */
[----:B------:R-:W-:-:S05]  /*2080*/  FFMA R15, R12, -R15, R17 ;  /* 0x8000000f0c0f7223 */ /* 0x000fca0000000011 */
[----:B------:R2:W-:Y:S01]  /*2090*/  STS.64 [R26], R14 ;  /* 0x0000000e1a007388 */ /* 0x0005e20000000a00 */
[----:B------:R-:W-:Y:S05]  /*20a0*/  BRA.U !UP0, `(.L_x_11) ;  /* 0x0000000108607547 */ /* 0x000fea000b800000 */
[----:B--2---:R-:W-:Y:S01]  /*20b0*/  MOV R15, UR12 ;  /* 0x0000000c000f7c02 */ /* 0x004fe20008000f00 */
[----:B------:R-:W-:Y:S01]  /*20c0*/  IMAD.U32 R14, RZ, RZ, UR12 ;  /* 0x0000000cff0e7e24 */ /* 0x000fe2000f8e00ff */
[----:B------:R-:W-:-:S03]  /*20d0*/  UISETP.NE.AND UP0, UPT, UR13, 0x2, UPT ;  /* 0x000000020d00788c */ /* 0x000fc6000bf05270 */
[----:B------:R-:W-:Y:S02]  /*20e0*/  IMAD R25, R14, 0x8, R25 ;  /* 0x000000080e197824 */ /* 0x000fe400078e0219 */
[----:B------:R-:W-:-:S03]  /*20f0*/  IMAD R26, R15, 0x8, R26 ;  /* 0x000000080f1a7824 */ /* 0x000fc600078e021a */
[----:B------:R-:W-:Y:S04]  /*2100*/  LDS.64 R14, [R25] ;  /* 0x00000000190e7984 */ /* 0x000fe80000000a00 */
[----:B------:R-:W0:Y:S02]  /*2110*/  LDS.64 R16, [R26] ;  /* 0x000000001a107984 */ /* 0x000e240000000a00 */
[-C--:B0-----:R-:W-:Y:S01]  /*2120*/  FFMA R16, R12, R14.reuse, R16 ;  /* 0x0000000e0c107223 */ /* 0x081fe20000000010 */
[----:B------:R-:W-:-:S03]  /*2130*/  FFMA R17, R13, R14, R17 ;  /* 0x0000000e0d117223 */ /* 0x000fc60000000011 */
[-C--:B------:R-:W-:Y:S01]  /*2140*/  FFMA R14, R13, R15.reuse, R16 ;  /* 0x0000000f0d0e7223 */ /* 0x080fe20000000010 */
[----:B------:R-:W-:-:S05]  /*2150*/  FFMA R15, R12, -R15, R17 ;  /* 0x8000000f0c0f7223 */ /* 0x000fca0000000011 */
[----:B------:R3:W-:Y:S01]  /*2160*/  STS.64 [R26], R14 ;  /* 0x0000000e1a007388 */ /* 0x0007e20000000a00 */
[----:B------:R-:W-:Y:S05]  /*2170*/  BRA.U !UP0, `(.L_x_11) ;  /* 0x00000001082c7547 */ /* 0x000fea000b800000 */
[----:B---3--:R-:W-:Y:S01]  /*2180*/  MOV R14, UR12 ;  /* 0x0000000c000e7c02 */ /* 0x008fe20008000f00 */
[----:B------:R-:W-:-:S04]  /*2190*/  IMAD.U32 R15, RZ, RZ, UR12 ;  /* 0x0000000cff0f7e24 */ /* 0x000fc8000f8e00ff */
[----:B------:R-:W-:Y:S01]  /*21a0*/  IMAD R25, R14, 0x8, R25 ;  /* 0x000000080e197824 */ /* 0x000fe200078e0219 */
[----:B------:R-:W-:-:S04]  /*21b0*/  LEA R26, R15, R26, 0x3 ;  /* 0x0000001a0f1a7211 */ /* 0x000fc800078e18ff */
[----:B------:R-:W-:Y:S04]  /*21c0*/  LDS.64 R14, [R25] ;  /* 0x00000000190e7984 */ /* 0x000fe80000000a00 */
[----:B------:R-:W0:Y:S02]  /*21d0*/  LDS.64 R16, [R26] ;  /* 0x000000001a107984 */ /* 0x000e240000000a00 */
[-C--:B0-----:R-:W-:Y:S01]  /*21e0*/  FFMA R16, R12, R14.reuse, R16 ;  /* 0x0000000e0c107223 */ /* 0x081fe20000000010 */
[----:B------:R-:W-:-:S03]  /*21f0*/  FFMA R17, R13, R14, R17 ;  /* 0x0000000e0d117223 */ /* 0x000fc60000000011 */
[-C--:B------:R-:W-:Y:S01]  /*2200*/  FFMA R14, R13, R15.reuse, R16 ;  /* 0x0000000f0d0e7223 */ /* 0x080fe20000000010 */
[----:B------:R-:W-:-:S05]  /*2210*/  FFMA R15, R12, -R15, R17 ;  /* 0x8000000f0c0f7223 */ /* 0x000fca0000000011 */
[----:B------:R4:W-:Y:S02]  /*2220*/  STS.64 [R26], R14 ;  /* 0x0000000e1a007388 */ /* 0x0009e40000000a00 */
.L_x_11:
[----:B------:R-:W-:Y:S05]  /*2230*/  @!P0 BRA `(.L_x_14) ;  /* 0x00000004008c8947 */ /* 0x000fea0003800000 */
[----:B01234-:R-:W-:Y:S01]  /*2240*/  LDS R15, [R10] ;  /* 0x000000000a0f7984 */ /* 0x01ffe20000000800 */
[----:B------:R-:W-:-:S03]  /*2250*/  ISETP.GE.U32.AND P2, PT, R3, 0x2, PT ;  /* 0x000000020300780c */ /* 0x000fc60003f46070 */
[----:B------:R-:W0:Y:S02]  /*2260*/  LDS.64 R12, [R18] ;  /* 0x00000000120c7984 */ /* 0x000e240000000a00 */
[----:B0-----:R-:W-:-:S04]  /*2270*/  FFMA R14, R12, R12, R15 ;  /* 0x0000000c0c0e7223 */ /* 0x001fc8000000000f */
[----:B------:R-:W-:-:S05]  /*2280*/  FFMA R15, R13, R13, R14 ;  /* 0x0000000d0d0f7223 */ /* 0x000fca000000000e */
[----:B------:R0:W-:Y:S01]  /*2290*/  STS [R10], R15 ;  /* 0x0000000f0a007388 */ /* 0x0001e20000000800 */
[----:B------:R-:W-:Y:S05]  /*22a0*/  @!P2 BRA `(.L_x_14) ;  /* 0x000000040070a947 */ /* 0x000fea0003800000 */
[----:B------:R-:W-:Y:S01]  /*22b0*/  VIADD R14, R3, 0xfffffffe ;  /* 0xfffffffe030e7836 */ /* 0x000fe20000000000 */
[----:B------:R-:W-:-:S04]  /*22c0*/  UMOV UR7, 0x1 ;  /* 0x0000000100077882 */ /* 0x000fc80000000000 */
[----:B------:R-:W-:-:S13]  /*22d0*/  ISETP.GE.U32.AND P2, PT, R14, 0x3, PT ;  /* 0x000000030e00780c */ /* 0x000fda0003f46070 */
[----:B------:R-:W-:Y:S05]  /*22e0*/  @!P2 BRA `(.L_x_15) ;  /* 0x0000000000c4a947 */ /* 0x000fea0003800000 */
[----:B------:R-:W-:-:S05]  /*22f0*/  UMOV UR7, 0x1 ;  /* 0x0000000100077882 */ /* 0x000fca0000000000 */
.L_x_16:
[----:B01----:R-:W-:Y:S01]  /*2300*/  IMAD.U32 R15, RZ, RZ, UR7 ;  /* 0x00000007ff0f7e24 */ /* 0x003fe2000f8e00ff */
[----:B------:R-:W-:Y:S01]  /*2310*/  MOV R27, UR12 ;  /* 0x0000000c001b7c02 */ /* 0x000fe20008000f00 */
[----:B------:R-:W-:Y:S01]  /*2320*/  IMAD.U32 R26, RZ, RZ, UR12 ;  /* 0x0000000cff1a7e24 */ /* 0x000fe2000f8e00ff */
[----:B------:R-:W-:Y:S01]  /*2330*/  UIADD3 UR9, UPT, UPT, UR7, 0x3, URZ ;  /* 0x0000000307097890 */ /* 0x000fe2000fffe0ff */
[----:B------:R-:W-:Y:S01]  /*2340*/  IMAD R15, R15, UR12, RZ ;  /* 0x0000000c0f0f7c24 */ /* 0x000fe2000f8e02ff */
[----:B------:R-:W-:-:S03]  /*2350*/  UIADD3 UR7, UPT, UPT, UR7, 0x4, URZ ;  /* 0x0000000407077890 */ /* 0x000fc6000fffe0ff */
[C---:B------:R-:W-:Y:S01]  /*2360*/  IMAD R28, R15.reuse, 0x8, R10 ;  /* 0x000000080f1c7824 */ /* 0x040fe200078e020a */
[----:B------:R-:W-:Y:S02]  /*2370*/  LEA R25, R15, R18, 0x3 ;  /* 0x000000120f197211 */ /* 0x000fe400078e18ff */
[----:B------:R-:W-:Y:S01]  /*2380*/  ISETP.NE.AND P2, PT, R6, UR9, PT ;  /* 0x0000000906007c0c */ /* 0x000fe2000bf45270 */
[----:B------:R-:W-:Y:S01]  /*2390*/  IMAD R27, R27, 0x8, R28 ;  /* 0x000000081b1b7824 */ /* 0x000fe200078e021c */
[----:B------:R-:W-:Y:S01]  /*23a0*/  LDS.64 R16, [R28] ;  /* 0x000000001c107984 */ /* 0x000fe20000000a00 */
[----:B------:R-:W-:-:S03]  /*23b0*/  IMAD R26, R26, 0x8, R25 ;  /* 0x000000081a1a7824 */ /* 0x000fc600078e0219 */
        /* <DEDUP_REMOVED lines=35> */
[----:B------:R-:W-:Y:S05]  /*25f0*/  @P2 BRA `(.L_x_16) ;  /* 0xfffffffc00402947 */ /* 0x000fea000383ffff */
.L_x_15:
[----:B------:R-:W-:-:S13]  /*2600*/  ISETP.NE.AND P2, PT, R5, RZ, PT ;  /* 0x000000ff0500720c */ /* 0x000fda0003f45270 */
[----:B------:R-:W-:Y:S05]  /*2610*/  @!P2 BRA `(.L_x_14) ;  /* 0x000000000094a947 */ /* 0x000fea0003800000 */
[----:B01----:R-:W-:Y:S01]  /*2620*/  IMAD.U32 R15, RZ, RZ, UR7 ;  /* 0x00000007ff0f7e24 */ /* 0x003fe2000f8e00ff */
[----:B------:R-:W-:-:S03]  /*2630*/  ISETP.NE.AND P2, PT, R5, 0x1, PT ;  /* 0x000000010500780c */ /* 0x000fc60003f45270 */
[----:B------:R-:W-:-:S04]  /*2640*/  IMAD R15, R15, UR12, RZ ;  /* 0x0000000c0f0f7c24 */ /* 0x000fc8000f8e02ff */
[C---:B------:R-:W-:Y:S01]  /*2650*/  IMAD R26, R15.reuse, 0x8, R10 ;  /* 0x000000080f1a7824 */ /* 0x040fe200078e020a */
[----:B------:R-:W-:-:S04]  /*2660*/  LEA R25, R15, R18, 0x3 ;  /* 0x000000120f197211 */ /* 0x000fc800078e18ff */
[----:B------:R-:W-:Y:S04]  /*2670*/  LDS.64 R16, [R26] ;  /* 0x000000001a107984 */ /* 0x000fe80000000a00 */
[----:B------:R-:W0:Y:S02]  /*2680*/  LDS.64 R14, [R25] ;  /* 0x00000000190e7984 */ /* 0x000e240000000a00 */
[-C--:B0-----:R-:W-:Y:S01]  /*2690*/  FFMA R16, R12, R14.reuse, R16 ;  /* 0x0000000e0c107223 */ /* 0x081fe20000000010 */
[----:B------:R-:W-:-:S03]  /*26a0*/  FFMA R17, R13, R14, R17 ;  /* 0x0000000e0d117223 */ /* 0x000fc60000000011 */
[-C--:B------:R-:W-:Y:S01]  /*26b0*/  FFMA R14, R13, R15.reuse, R16 ;  /* 0x0000000f0d0e7223 */ /* 0x080fe20000000010 */
[----:B------:R-:W-:-:S05]  /*26c0*/  FFMA R15, R12, -R15, R17 ;  /* 0x8000000f0c0f7223 */ /* 0x000fca0000000011 */
[----:B------:R0:W-:Y:S01]  /*26d0*/  STS.64 [R26], R14 ;  /* 0x0000000e1a007388 */ /* 0x0001e20000000a00 */
[----:B------:R-:W-:Y:S05]  /*26e0*/  @!P2 BRA `(.L_x_14) ;  /* 0x000000000060a947 */ /* 0x000fea0003800000 */
[----:B0-----:R-:W-:Y:S01]  /*26f0*/  IMAD.U32 R14, RZ, RZ, UR12 ;  /* 0x0000000cff0e7e24 */ /* 0x001fe2000f8e00ff */
[----:B------:R-:W-:Y:S02]  /*2700*/  MOV R15, UR12 ;  /* 0x0000000c000f7c02 */ /* 0x000fe40008000f00 */
[----:B------:R-:W-:Y:S01]  /*2710*/  ISETP.NE.AND P2, PT, R5, 0x2, PT ;  /* 0x000000020500780c */ /* 0x000fe20003f45270 */
        /* <DEDUP_REMOVED lines=11> */
[----:B------:R-:W-:-:S03]  /*27d0*/  MOV R15, UR12 ;  /* 0x0000000c000f7c02 */ /* 0x000fc60008000f00 */
        /* <DEDUP_REMOVED lines=9> */
.L_x_14:
[----:B------:R-:W-:Y:S05]  /*2870*/  BRA.U UP1, `(.L_x_17) ;  /* 0xffffffdd01c87547 */ /* 0x000fea000b83ffff */
.L_x_4:
[----:B------:R-:W5:Y:S02]  /*2880*/  S2UR UR15, SR_CTAID.Y ;  /* 0x00000000000f79c3 */ /* 0x000f640000002600 */
[----:B-----5:R-:W-:Y:S01]  /*2890*/  ISETP.NE.AND P0, PT, RZ, UR15, PT ;  /* 0x0000000fff007c0c */ /* 0x020fe2000bf05270 */
[----:B------:R-:W-:-:S04]  /*28a0*/  UIADD3 UR18, UPT, UPT, -UR15, UR6, URZ ;  /* 0x000000060f127290 */ /* 0x000fc8000fffe1ff */
[----:B------:R-:W-:-:S08]  /*28b0*/  UISETP.NE.AND UP0, UPT, UR18, URZ, UPT ;  /* 0x000000ff1200728c */ /* 0x000fd0000bf05270 */
[----:B------:R-:W-:Y:S01]  /*28c0*/  @!P0 IMAD.MOV.U32 R12, RZ, RZ, RZ ;  /* 0x000000ffff0c8224 */ /* 0x000fe200078e00ff */
[----:B------:R-:W-:Y:S06]  /*28d0*/  @!P0 BRA `(.L_x_18) ;  /* 0x0000000000308947 */ /* 0x000fec0003800000 */
[----:B012---:R-:W-:Y:S02]  /*28e0*/  I2FP.F32.S32 R4, UR6 ;  /* 0x0000000600047c45 */ /* 0x007fe40008201400 */
[----:B------:R-:W-:Y:S02]  /*28f0*/  I2FP.F32.U32 R3, UR15 ;  /* 0x0000000f00037c45 */ /* 0x000fe40008201000 */
[----:B------:R-:W-:Y:S01]  /*2900*/  I2FP.F32.S32 R6, R2 ;  /* 0x0000000200067245 */ /* 0x000fe20000201400 */
[----:B------:R-:W-:-:S04]  /*2910*/  FADD R4, R4, R4 ;  /* 0x0000000404047221 */ /* 0x000fc80000000000 */
[C---:B------:R-:W-:Y:S01]  /*2920*/  FADD R4, -R3.reuse, R4 ;  /* 0x0000000403047221 */ /* 0x040fe20000000100 */
[----:B------:R-:W-:-:S03]  /*2930*/  FMUL R3, R3, 0.5 ;  /* 0x3f00000003037820 */ /* 0x000fc60000400000 */
[----:B------:R-:W-:-:S04]  /*2940*/  FADD R4, R4, 1 ;  /* 0x3f80000004047421 */ /* 0x000fc80000000000 */
[----:B------:R-:W-:-:S04]  /*2950*/  FMUL R3, R3, R4 ;  /* 0x0000000403037220 */ /* 0x000fc80000400000 */
[----:B------:R-:W-:-:S04]  /*2960*/  FMUL R3, R3, R6 ;  /* 0x0000000603037220 */ /* 0x000fc80000400000 */
[----:B------:R-:W0:Y:S02]  /*2970*/  F2I.S64.TRUNC R12, R3 ;  /* 0x00000003000c7311 */ /* 0x000e24000020d900 */
[----:B0-----:R-:W-:-:S04]  /*2980*/  IADD3 R23, P0, P1, R12, R24, R0 ;  /* 0x000000180c177210 */ /* 0x001fc8000791e000 */
[----:B------:R-:W-:-:S09]  /*2990*/  IADD3.X R12, PT, PT, R13, RZ, RZ, P0, P1 ;  /* 0x000000ff0d0c7210 */ /* 0x000fd200007e24ff */
.L_x_18:
[----:B------:R-:W-:Y:S05]  /*29a0*/  BRA.U !UP0, `(.L_x_19) ;  /* 0x0000000d08a47547 */ /* 0x000fea000b800000 */
[----:B------:R-:W-:Y:S01]  /*29b0*/  UIADD3 UR4, UPT, UPT, UR15, -UR6, URZ ;  /* 0x800000060f047290 */ /* 0x000fe2000fffe0ff */
[----:B01234-:R-:W-:Y:S01]  /*29c0*/  HFMA2 R26, -RZ, RZ, 0, 0 ;  /* 0x00000000ff1a7431 */ /* 0x01ffe200000001ff */
[----:B------:R-:W-:Y:S01]  /*29d0*/  I2FP.F32.S32 R15, UR16 ;  /* 0x00000010000f7c45 */ /* 0x000fe20008201400 */
[----:B------:R-:W-:Y:S02]  /*29e0*/  ULOP3.LUT UR19, UR18, 0x3, URZ, 0xc0, !UPT ;  /* 0x0000000312137892 */ /* 0x000fe4000f8ec0ff */
[----:B------:R-:W-:-:S09]  /*29f0*/  UISETP.GT.U32.AND UP0, UPT, UR4, -0x4, UPT ;  /* 0xfffffffc0400788c */ /* 0x000fd2000bf04070 */
[----:B------:R-:W-:Y:S05]  /*2a00*/  BRA.U UP0, `(.L_x_20) ;  /* 0x0000000900b47547 */ /* 0x000fea000b800000 */
[----:B------:R-:W0:Y:S01]  /*2a10*/  S2UR UR8, SR_CgaCtaId ;  /* 0x00000000000879c3 */ /* 0x000e220000008800 */
[----:B------:R-:W-:Y:S01]  /*2a20*/  ULEA UR13, UR6, 0x10, 0x3 ;  /* 0x00000010060d7891 */ /* 0x000fe2000f8e18ff */
[C---:B------:R-:W-:Y:S01]  /*2a30*/  IMAD.SHL.U32 R21, R2.reuse, 0x2, RZ ;  /* 0x0000000202157824 */ /* 0x040fe200078e00ff */
[----:B------:R-:W-:Y:S01]  /*2a40*/  ULEA UR14, UR6, 0x18, 0x3 ;  /* 0x00000018060e7891 */ /* 0x000fe2000f8e18ff */
[----:B------:R-:W-:Y:S01]  /*2a50*/  IMAD R20, R2, 0x3, RZ ;  /* 0x0000000302147824 */ /* 0x000fe200078e02ff */
[----:B------:R-:W-:Y:S01]  /*2a60*/  UMOV UR7, 0x400 ;  /* 0x0000040000077882 */ /* 0x000fe20000000000 */
[----:B------:R-:W-:Y:S01]  /*2a70*/  ULOP3.LUT UR9, UR18, 0xfffffffc, URZ, 0xc0, !UPT ;  /* 0xfffffffc12097892 */ /* 0x000fe2000f8ec0ff */
[----:B------:R-:W-:Y:S01]  /*2a80*/  MOV R25, UR13 ;  /* 0x0000000d00197c02 */ /* 0x000fe20008000f00 */
[----:B------:R-:W1:Y:S01]  /*2a90*/  LDC R17, c[0x0][0x384] ;  /* 0x0000e100ff117b82 */ /* 0x000e620000000800 */
[----:B------:R-:W-:Y:S01]  /*2aa0*/  IMAD.U32 R22, RZ, RZ, UR14 ;  /* 0x0000000eff167e24 */ /* 0x000fe2000f8e00ff */
[----:B------:R-:W-:Y:S01]  /*2ab0*/  ULEA UR4, UR6, 0x8, 0x3 ;  /* 0x0000000806047891 */ /* 0x000fe2000f8e18ff */
[----:B------:R-:W-:Y:S01]  /*2ac0*/  MOV R18, RZ ;  /* 0x000000ff00127202 */ /* 0x000fe20000000f00 */
[----:B------:R-:W-:Y:S01]  /*2ad0*/  IMAD.U32 R26, RZ, RZ, UR9 ;  /* 0x00000009ff1a7e24 */ /* 0x000fe2000f8e00ff */
[----:B------:R-:W2:Y:S01]  /*2ae0*/  LDCU.64 UR16, c[0x0][0x398] ;  /* 0x00007300ff1077ac */ /* 0x000ea20008000a00 */
[----:B------:R-:W-:-:S02]  /*2af0*/  IMAD R25, R25, UR12, RZ ;  /* 0x0000000c19197c24 */ /* 0x000fc4000f8e02ff */
[----:B------:R-:W3:Y:S01]  /*2b00*/  LDC R16, c[0x0][0x384] ;  /* 0x0000e100ff107b82 */ /* 0x000ee20000000800 */
[----:B------:R-:W-:Y:S01]  /*2b10*/  IMAD R22, R22, UR12, RZ ;  /* 0x0000000c16167c24 */ /* 0x000fe2000f8e02ff */
[----:B------:R-:W-:Y:S02]  /*2b20*/  UIMAD UR4, UR4, UR12, URZ ;  /* 0x0000000c040472a4 */ /* 0x000fe4000f8e02ff */
[----:B0-----:R-:W-:Y:S02]  /*2b30*/  ULEA UR7, UR8, UR7, 0x18 ;  /* 0x0000000708077291 */ /* 0x001fe4000f8ec0ff */
[----:B------:R-:W-:-:S04]  /*2b40*/  UIADD3 UR8, UPT, UPT, -UR9, URZ, URZ ;  /* 0x000000ff09087290 */ /* 0x000fc8000fffe1ff */
[----:B------:R-:W-:-:S08]  /*2b50*/  LEA R19, R0, UR7, 0x3 ;  /* 0x0000000700137c11 */ /* 0x000fd0000f8e18ff */
.L_x_37:
[----:B0-----:R-:W0:Y:S01]  /*2b60*/  LDS.64 R2, [R19+UR5] ;  /* 0x0000000513027984 */ /* 0x001e220008000a00 */
[----:B------:R-:W4:Y:S01]  /*2b70*/  MUFU.RCP R4, R15 ;  /* 0x0000000f00047308 */ /* 0x000f220000001000 */
[----:B------:R-:W-:Y:S01]  /*2b80*/  BSSY.RECONVERGENT B2, `(.L_x_21) ;  /* 0x000000c000027945 */ /* 0x000fe20003800200 */
[----:B----4-:R-:W-:-:S04]  /*2b90*/  FFMA R5, -R15, R4, 1 ;  /* 0x3f8000000f057423 */ /* 0x010fc80000000104 */
[----:B------:R-:W-:Y:S02]  /*2ba0*/  FFMA R5, R4, R5, R4 ;  /* 0x0000000504057223 */ /* 0x000fe40000000004 */
[----:B0-----:R-:W0:Y:S02]  /*2bb0*/  FCHK P0, R2, R15 ;  /* 0x0000000f02007302 */ /* 0x001e240000000000 */
[----:B------:R-:W-:-:S04]  /*2bc0*/  FFMA R10, R2, R5, RZ ;  /* 0x00000005020a7223 */ /* 0x000fc800000000ff */
[----:B------:R-:W-:-:S04]  /*2bd0*/  FFMA R4, -R15, R10, R2 ;  /* 0x0000000a0f047223 */ /* 0x000fc80000000102 */
[----:B------:R-:W-:Y:S01]  /*2be0*/  FFMA R10, R5, R4, R10 ;  /* 0x00000004050a7223 */ /* 0x000fe2000000000a */
[----:B0-----:R-:W-:Y:S06]  /*2bf0*/  @!P0 BRA `(.L_x_22) ;  /* 0x0000000000108947 */ /* 0x001fec0003800000 */
[----:B------:R-:W-:Y:S02]  /*2c00*/  MOV R7, R15 ;  /* 0x0000000f00077202 */ /* 0x000fe40000000f00 */
[----:B------:R-:W-:-:S07]  /*2c10*/  MOV R4, 0x2c30 ;  /* 0x00002c3000047802 */ /* 0x000fce0000000f00 */
[----:B-123--:R-:W-:Y:S05]  /*2c20*/  CALL.REL.NOINC `($__internal_0_$__cuda_sm3x_div_rn_noftz_f32_slowpath) ;  /* 0x0000001c00047944 */ /* 0x00efea0003c00000 */
[----:B------:R-:W-:-:S07]  /*2c30*/  IMAD.MOV.U32 R10, RZ, RZ, R13 ;  /* 0x000000ffff0a7224 */ /* 0x000fce00078e000d */
.L_x_22:
[----:B--2---:R-:W-:Y:S05]  /*2c40*/  BSYNC.RECONVERGENT B2 ;  /* 0x0000000000027941 */ /* 0x004fea0003800200 */
.L_x_21:
[----:B------:R-:W0:Y:S01]  /*2c50*/  MUFU.RCP R2, R15 ;  /* 0x0000000f00027308 */ /* 0x000e220000001000 */
[----:B------:R-:W-:Y:S07]  /*2c60*/  BSSY.RECONVERGENT B2, `(.L_x_23) ;  /* 0x000000d000027945 */ /* 0x000fee0003800200 */
[----:B------:R-:W2:Y:S01]  /*2c70*/  FCHK P0, R3, R15 ;  /* 0x0000000f03007302 */ /* 0x000ea20000000000 */
[----:B0-----:R-:W-:-:S04]  /*2c80*/  FFMA R5, -R15, R2, 1 ;  /* 0x3f8000000f057423 */ /* 0x001fc80000000102 */
[----:B------:R-:W-:-:S04]  /*2c90*/  FFMA R5, R2, R5, R2 ;  /* 0x0000000502057223 */ /* 0x000fc80000000002 */
[----:B------:R-:W-:-:S04]  /*2ca0*/  FFMA R2, R3, R5, RZ ;  /* 0x0000000503027223 */ /* 0x000fc800000000ff */
[----:B------:R-:W-:-:S04]  /*2cb0*/  FFMA R11, -R15, R2, R3 ;  /* 0x000000020f0b7223 */ /* 0x000fc80000000103 */
[----:B------:R-:W-:Y:S01]  /*2cc0*/  FFMA R11, R5, R11, R2 ;  /* 0x0000000b050b7223 */ /* 0x000fe20000000002 */
[----:B--2---:R-:W-:Y:S06]  /*2cd0*/  @!P0 BRA `(.L_x_24) ;  /* 0x0000000000148947 */ /* 0x004fec0003800000 */
[----:B------:R-:W-:Y:S01]  /*2ce0*/  MOV R2, R3 ;  /* 0x0000000300027202 */ /* 0x000fe20000000f00 */
[----:B------:R-:W-:Y:S01]  /*2cf0*/  IMAD.MOV.U32 R7, RZ, RZ, R15 ;  /* 0x000000ffff077224 */ /* 0x000fe200078e000f */
[----:B------:R-:W-:-:S07]  /*2d00*/  MOV R4, 0x2d20 ;  /* 0x00002d2000047802 */ /* 0x000fce0000000f00 */
[----:B-1-3--:R-:W-:Y:S05]  /*2d10*/  CALL.REL.NOINC `($__internal_0_$__cuda_sm3x_div_rn_noftz_f32_slowpath) ;  /* 0x0000001800c87944 */ /* 0x00afea0003c00000 */
[----:B------:R-:W-:-:S07]  /*2d20*/  MOV R11, R13 ;  /* 0x0000000d000b7202 */ /* 0x000fce0000000f00 */
.L_x_24:
[----:B------:R-:W-:Y:S05]  /*2d30*/  BSYNC.RECONVERGENT B2 ;  /* 0x0000000000027941 */ /* 0x000fea0003800200 */
.L_x_23:
[----:B------:R-:W0:Y:S01]  /*2d40*/  LDS.64 R2, [R19+UR4] ;  /* 0x0000000413027984 */ /* 0x000e220008000a00 */
[C---:B------:R-:W-:Y:S01]  /*2d50*/  IADD3 R5, P0, PT, R18.reuse, R23, RZ ;  /* 0x0000001712057210 */ /* 0x040fe20007f1e0ff */
[----:B------:R-:W2:Y:S01]  /*2d60*/  MUFU.RCP R8, R15 ;  /* 0x0000000f00087308 */ /* 0x000ea20000001000 */
[----:B------:R-:W-:Y:S02]  /*2d70*/  BSSY.RECONVERGENT B2, `(.L_x_25) ;  /* 0x0000010000027945 */ /* 0x000fe40003800200 */
[----:B------:R-:W-:Y:S02]  /*2d80*/  LEA.HI.X.SX32 R6, R18, R12, 0x1, P0 ;  /* 0x0000000c12067211 */ /* 0x000fe400000f0eff */
[----:B------:R-:W-:-:S04]  /*2d90*/  LEA R4, P0, R5, UR16, 0x3 ;  /* 0x0000001005047c11 */ /* 0x000fc8000f8018ff */
[----:B------:R-:W-:-:S05]  /*2da0*/  LEA.HI.X R5, R5, UR17, R6, 0x3, P0 ;  /* 0x0000001105057c11 */ /* 0x000fca00080f1c06 */
[----:B------:R4:W-:Y:S01]  /*2db0*/  STG.E.64 desc[UR10][R4.64], R10 ;  /* 0x0000000a04007986 */ /* 0x0009e2000c101b0a */
[----:B--2---:R-:W-:-:S04]  /*2dc0*/  FFMA R7, -R15, R8, 1 ;  /* 0x3f8000000f077423 */ /* 0x004fc80000000108 */
[----:B------:R-:W-:Y:S01]  /*2dd0*/  FFMA R7, R8, R7, R8 ;  /* 0x0000000708077223 */ /* 0x000fe20000000008 */
[----:B0-----:R-:W0:Y:S03]  /*2de0*/  FCHK P0, R2, R15 ;  /* 0x0000000f02007302 */ /* 0x001e260000000000 */
[----:B------:R-:W-:-:S04]  /*2df0*/  FFMA R6, R7, R2, RZ ;  /* 0x0000000207067223 */ /* 0x000fc800000000ff */
[----:B------:R-:W-:-:S04]  /*2e00*/  FFMA R9, -R15, R6, R2 ;  /* 0x000000060f097223 */ /* 0x000fc80000000102 */
[----:B----4-:R-:W-:Y:S01]  /*2e10*/  FFMA R10, R7, R9, R6 ;  /* 0x00000009070a7223 */ /* 0x010fe20000000006 */
[----:B0-----:R-:W-:Y:S06]  /*2e20*/  @!P0 BRA `(.L_x_26) ;  /* 0x0000000000108947 */ /* 0x001fec0003800000 */
[----:B------:R-:W-:Y:S01]  /*2e30*/  IMAD.MOV.U32 R7, RZ, RZ, R15 ;  /* 0x000000ffff077224 */ /* 0x000fe200078e000f */
[----:B------:R-:W-:-:S07]  /*2e40*/  MOV R4, 0x2e60 ;  /* 0x00002e6000047802 */ /* 0x000fce0000000f00 */
[----:B-1-3--:R-:W-:Y:S05]  /*2e50*/  CALL.REL.NOINC `($__internal_0_$__cuda_sm3x_div_rn_noftz_f32_slowpath) ;  /* 0x0000001800787944 */ /* 0x00afea0003c00000 */
[----:B------:R-:W-:-:S07]  /*2e60*/  MOV R10, R13 ;  /* 0x0000000d000a7202 */ /* 0x000fce0000000f00 */
.L_x_26:
[----:B------:R-:W-:Y:S05]  /*2e70*/  BSYNC.RECONVERGENT B2 ;  /* 0x0000000000027941 */ /* 0x000fea0003800200 */
.L_x_25:
        /* <DEDUP_REMOVED lines=9> */
[----:B------:R-:W-:Y:S01]  /*2f10*/  IMAD.MOV.U32 R2, RZ, RZ, R3 ;  /* 0x000000ffff027224 */ /* 0x000fe200078e0003 */
[----:B------:R-:W-:Y:S02]  /*2f20*/  MOV R7, R15 ;  /* 0x0000000f00077202 */ /* 0x000fe40000000f00 */
[----:B------:R-:W-:-:S07]  /*2f30*/  MOV R4, 0x2f50 ;  /* 0x00002f5000047802 */ /* 0x000fce0000000f00 */
[----:B-1-3--:R-:W-:Y:S05]  /*2f40*/  CALL.REL.NOINC `($__internal_0_$__cuda_sm3x_div_rn_noftz_f32_slowpath) ;  /* 0x00000018003c7944 */ /* 0x00afea0003c00000 */
[----:B------:R-:W-:-:S07]  /*2f50*/  IMAD.MOV.U32 R11, RZ, RZ, R13 ;  /* 0x000000ffff0b7224 */ /* 0x000fce00078e000d */
.L_x_28:
[----:B------:R-:W-:Y:S05]  /*2f60*/  BSYNC.RECONVERGENT B2 ;  /* 0x0000000000027941 */ /* 0x000fea0003800200 */
.L_x_27:
[----:B------:R-:W-:Y:S01]  /*2f70*/  IADD3 R2, PT, PT, R25, R19, RZ ;  /* 0x0000001319027210 */ /* 0x000fe20007ffe0ff */
[----:B------:R-:W0:Y:S01]  /*2f80*/  MUFU.RCP R8, R15 ;  /* 0x0000000f00087308 */ /* 0x000e220000001000 */
[C---:B-1----:R-:W-:Y:S01]  /*2f90*/  IADD3 R5, P0, PT, R17.reuse, R23, RZ ;  /* 0x0000001711057210 */ /* 0x042fe20007f1e0ff */
[----:B------:R-:W-:Y:S03]  /*2fa0*/  BSSY.RECONVERGENT B2, `(.L_x_29) ;  /* 0x0000011000027945 */ /* 0x000fe60003800200 */
[----:B------:R-:W1:Y:S01]  /*2fb0*/  LDS.64 R2, [R2] ;  /* 0x0000000002027984 */ /* 0x000e620000000a00 */
[----:B------:R-:W-:Y:S02]  /*2fc0*/  LEA.HI.X.SX32 R6, R17, R12, 0x1, P0 ;  /* 0x0000000c11067211 */ /* 0x000fe400000f0eff */
[----:B------:R-:W-:-:S04]  /*2fd0*/  LEA R4, P0, R5, UR16, 0x3 ;  /* 0x0000001005047c11 */ /* 0x000fc8000f8018ff */
[----:B------:R-:W-:Y:S01]  /*2fe0*/  LEA.HI.X R5, R5, UR17, R6, 0x3, P0 ;  /* 0x0000001105057c11 */ /* 0x000fe200080f1c06 */
[----:B0-----:R-:W-:-:S04]  /*2ff0*/  FFMA R7, -R15, R8, 1 ;  /* 0x3f8000000f077423 */ /* 0x001fc80000000108 */
[----:B------:R0:W-:Y:S01]  /*3000*/  STG.E.64 desc[UR10][R4.64], R10 ;  /* 0x0000000a04007986 */ /* 0x0001e2000c101b0a */
[----:B------:R-:W-:Y:S02]  /*3010*/  FFMA R7, R8, R7, R8 ;  /* 0x0000000708077223 */ /* 0x000fe40000000008 */
[----:B-1----:R-:W1:Y:S02]  /*3020*/  FCHK P0, R2, R15 ;  /* 0x0000000f02007302 */ /* 0x002e640000000000 */
[----:B------:R-:W-:-:S04]  /*3030*/  FFMA R6, R7, R2, RZ ;  /* 0x0000000207067223 */ /* 0x000fc800000000ff */
[----:B------:R-:W-:-:S04]  /*3040*/  FFMA R9, -R15, R6, R2 ;  /* 0x000000060f097223 */ /* 0x000fc80000000102 */
[----:B0-----:R-:W-:Y:S01]  /*3050*/  FFMA R10, R7, R9, R6 ;  /* 0x00000009070a7223 */ /* 0x001fe20000000006 */
[----:B-1----:R-:W-:Y:S06]  /*3060*/  @!P0 BRA `(.L_x_30) ;  /* 0x0000000000108947 */ /* 0x002fec0003800000 */
[----:B------:R-:W-:Y:S01]  /*3070*/  IMAD.MOV.U32 R7, RZ, RZ, R15 ;  /* 0x000000ffff077224 */ /* 0x000fe200078e000f */
[----:B------:R-:W-:-:S07]  /*3080*/  MOV R4, 0x30a0 ;  /* 0x000030a000047802 */ /* 0x000fce0000000f00 */
[----:B---3--:R-:W-:Y:S05]  /*3090*/  CALL.REL.NOINC `($__internal_0_$__cuda_sm3x_div_rn_noftz_f32_slowpath) ;  /* 0x0000001400e87944 */ /* 0x008fea0003c00000 */
[----:B------:R-:W-:-:S07]  /*30a0*/  MOV R10, R13 ;  /* 0x0000000d000a7202 */ /* 0x000fce0000000f00 */
.L_x_30:
[----:B------:R-:W-:Y:S05]  /*30b0*/  BSYNC.RECONVERGENT B2 ;  /* 0x0000000000027941 */ /* 0x000fea0003800200 */
.L_x_29:
[----:B------:R-:W0:Y:S01]  /*30c0*/  MUFU.RCP R2, R15 ;  /* 0x0000000f00027308 */ /* 0x000e220000001000 */
[----:B------:R-:W-:Y:S07]  /*30d0*/  BSSY.RECONVERGENT B2, `(.L_x_31) ;  /* 0x000000d000027945 */ /* 0x000fee0003800200 */
[----:B------:R-:W1:Y:S01]  /*30e0*/  FCHK P0, R3, R15 ;  /* 0x0000000f03007302 */ /* 0x000e620000000000 */
[----:B0-----:R-:W-:-:S04]  /*30f0*/  FFMA R5, -R15, R2, 1 ;  /* 0x3f8000000f057423 */ /* 0x001fc80000000102 */
[----:B------:R-:W-:-:S04]  /*3100*/  FFMA R2, R2, R5, R2 ;  /* 0x0000000502027223 */ /* 0x000fc80000000002 */
[----:B------:R-:W-:-:S04]  /*3110*/  FFMA R4, R2, R3, RZ ;  /* 0x0000000302047223 */ /* 0x000fc800000000ff */
[----:B------:R-:W-:-:S04]  /*3120*/  FFMA R11, -R15, R4, R3 ;  /* 0x000000040f0b7223 */ /* 0x000fc80000000103 */
[----:B------:R-:W-:Y:S01]  /*3130*/  FFMA R11, R2, R11, R4 ;  /* 0x0000000b020b7223 */ /* 0x000fe20000000004 */
[----:B-1----:R-:W-:Y:S06]  /*3140*/  @!P0 BRA `(.L_x_32) ;  /* 0x0000000000148947 */ /* 0x002fec0003800000 */
[----:B------:R-:W-:Y:S01]  /*3150*/  IMAD.MOV.U32 R2, RZ, RZ, R3 ;  /* 0x000000ffff027224 */ /* 0x000fe200078e0003 */
[----:B------:R-:W-:Y:S02]  /*3160*/  MOV R7, R15 ;  /* 0x0000000f00077202 */ /* 0x000fe40000000f00 */
[----:B------:R-:W-:-:S07]  /*3170*/  MOV R4, 0x3190 ;  /* 0x0000319000047802 */ /* 0x000fce0000000f00 */
[----:B---3--:R-:W-:Y:S05]  /*3180*/  CALL.REL.NOINC `($__internal_0_$__cuda_sm3x_div_rn_noftz_f32_slowpath) ;  /* 0x0000001400ac7944 */ /* 0x008fea0003c00000 */
[----:B------:R-:W-:-:S07]  /*3190*/  IMAD.MOV.U32 R11, RZ, RZ, R13 ;  /* 0x000000ffff0b7224 */ /* 0x000fce00078e000d */
.L_x_32:
[----:B------:R-:W-:Y:S05]  /*31a0*/  BSYNC.RECONVERGENT B2 ;  /* 0x0000000000027941 */ /* 0x000fea0003800200 */
.L_x_31:
[----:B------:R-:W-:Y:S01]  /*31b0*/  IADD3 R2, PT, PT, R22, R19, RZ ;  /* 0x0000001316027210 */ /* 0x000fe20007ffe0ff */
[----:B------:R-:W0:Y:S01]  /*31c0*/  MUFU.RCP R8, R15 ;  /* 0x0000000f00087308 */ /* 0x000e220000001000 */
[C---:B------:R-:W-:Y:S01]  /*31d0*/  IADD3 R5, P0, PT, R21.reuse, R23, RZ ;  /* 0x0000001715057210 */ /* 0x040fe20007f1e0ff */
        /* <DEDUP_REMOVED lines=17> */
.L_x_34:
[----:B------:R-:W-:Y:S05]  /*32f0*/  BSYNC.RECONVERGENT B2 ;  /* 0x0000000000027941 */ /* 0x000fea0003800200 */
.L_x_33:
        /* <DEDUP_REMOVED lines=14> */
.L_x_36:
[----:B------:R-:W-:Y:S05]  /*33e0*/  BSYNC.RECONVERGENT B2 ;  /* 0x0000000000027941 */ /* 0x000fea0003800200 */
.L_x_35:
[C---:B------:R-:W-:Y:S01]  /*33f0*/  IADD3 R2, P0, PT, R20.reuse, R23, RZ ;  /* 0x0000001714027210 */ /* 0x040fe20007f1e0ff */
[----:B------:R-:W-:Y:S01]  /*3400*/  UIADD3 UR8, UPT, UPT, UR8, 0x4, URZ ;  /* 0x0000000408087890 */ /* 0x000fe2000fffe0ff */
[----:B------:R-:W-:Y:S02]  /*3410*/  MOV R6, UR12 ;  /* 0x0000000c00067c02 */ /* 0x000fe40008000f00 */
[----:B------:R-:W-:Y:S01]  /*3420*/  LEA.HI.X.SX32 R3, R20, R12, 0x1, P0 ;  /* 0x0000000c14037211 */ /* 0x000fe200000f0eff */
[----:B------:R-:W-:Y:S01]  /*3430*/  UISETP.NE.AND UP0, UPT, UR8, URZ, UPT ;  /* 0x000000ff0800728c */ /* 0x000fe2000bf05270 */
[----:B------:R-:W-:Y:S02]  /*3440*/  LEA R4, P0, R2, UR16, 0x3 ;  /* 0x0000001002047c11 */ /* 0x000fe4000f8018ff */
[----:B------:R-:W-:Y:S02]  /*3450*/  LEA R19, R6, R19, 0x5 ;  /* 0x0000001306137211 */ /* 0x000fe400078e28ff */
[----:B------:R-:W-:Y:S01]  /*3460*/  LEA.HI.X R5, R2, UR17, R3, 0x3, P0 ;  /* 0x0000001102057c11 */ /* 0x000fe200080f1c03 */
[----:B---3--:R-:W-:-:S04]  /*3470*/  IMAD.MOV.U32 R2, RZ, RZ, R16 ;  /* 0x000000ffff027224 */ /* 0x008fc800078e0010 */
[----:B------:R0:W-:Y:S01]  /*3480*/  STG.E.64 desc[UR10][R4.64], R10 ;  /* 0x0000000a04007986 */ /* 0x0001e2000c101b0a */
[C---:B------:R-:W-:Y:S01]  /*3490*/  IMAD R17, R2.reuse, 0x4, R17 ;  /* 0x0000000402117824 */ /* 0x040fe200078e0211 */
[C---:B------:R-:W-:Y:S01]  /*34a0*/  LEA R21, R2.reuse, R21, 0x2 ;  /* 0x0000001502157211 */ /* 0x040fe200078e10ff */
[C---:B------:R-:W-:Y:S01]  /*34b0*/  IMAD R18, R2.reuse, 0x4, R18 ;  /* 0x0000000402127824 */ /* 0x040fe200078e0212 */
[----:B------:R-:W-:Y:S01]  /*34c0*/  LEA R20, R2, R20, 0x2 ;  /* 0x0000001402147211 */ /* 0x000fe200078e10ff */
[----:B------:R-:W-:Y:S06]  /*34d0*/  BRA.U UP0, `(.L_x_37) ;  /* 0xfffffff500a07547 */ /* 0x000fec000b83ffff */
.L_x_20:
[----:B------:R-:W-:-:S09]  /*34e0*/  UISETP.NE.AND UP0, UPT, UR19, URZ, UPT ;  /* 0x000000ff1300728c */ /* 0x000fd2000bf05270 */
[----:B------:R-:W-:Y:S05]  /*34f0*/  BRA.U !UP0, `(.L_x_19) ;  /* 0x0000000108d07547 */ /* 0x000fea000b800000 */
[----:B------:R-:W1:Y:S01]  /*3500*/  S2UR UR7, SR_CgaCtaId ;  /* 0x00000000000779c3 */ /* 0x000e620000008800 */
[C---:B------:R-:W-:Y:S01]  /*3510*/  IMAD R3, R26.reuse, UR12, R0 ;  /* 0x0000000c1a037c24 */ /* 0x040fe2000f8e0200 */
[----:B------:R-:W-:Y:S01]  /*3520*/  UMOV UR4, 0x400 ;  /* 0x0000040000047882 */ /* 0x000fe20000000000 */
[----:B------:R-:W-:Y:S01]  /*3530*/  IMAD R26, R26, R2, RZ ;  /* 0x000000021a1a7224 */ /* 0x000fe200078e02ff */
[----:B------:R-:W2:Y:S02]  /*3540*/  LDCU.64 UR8, c[0x0][0x398] ;  /* 0x00007300ff0877ac */ /* 0x000ea40008000a00 */
[----:B------:R-:W-:Y:S02]  /*3550*/  LEA R3, R3, UR5, 0x3 ;  /* 0x0000000503037c11 */ /* 0x000fe4000f8e18ff */
[----:B------:R-:W3:Y:S01]  /*3560*/  LDC R16, c[0x0][0x384] ;  /* 0x0000e100ff107b82 */ /* 0x000ee20000000800 */
[----:B-1----:R-:W-:Y:S02]  /*3570*/  ULEA UR4, UR7, UR4, 0x18 ;  /* 0x0000000407047291 */ /* 0x002fe4000f8ec0ff */
[----:B------:R-:W-:-:S04]  /*3580*/  UIADD3 UR7, UPT, UPT, -UR19, URZ, URZ ;  /* 0x000000ff13077290 */ /* 0x000fc8000fffe1ff */
[----:B--2---:R-:W-:-:S08]  /*3590*/  VIADD R17, R3, UR4 ;  /* 0x0000000403117c36 */ /* 0x004fd00008000000 */
.L_x_42:
[----:B------:R-:W1:Y:S01]  /*35a0*/  LDS.64 R2, [R17] ;  /* 0x0000000011027984 */ /* 0x000e620000000a00 */
[----:B0-----:R-:W0:Y:S01]  /*35b0*/  MUFU.RCP R4, R15 ;  /* 0x0000000f00047308 */ /* 0x001e220000001000 */
[----:B------:R-:W-:Y:S01]  /*35c0*/  BSSY.RECONVERGENT B2, `(.L_x_38) ;  /* 0x000000c000027945 */ /* 0x000fe20003800200 */
[----:B0-----:R-:W-:-:S04]  /*35d0*/  FFMA R5, -R15, R4, 1 ;  /* 0x3f8000000f057423 */ /* 0x001fc80000000104 */
[----:B------:R-:W-:Y:S02]  /*35e0*/  FFMA R5, R4, R5, R4 ;  /* 0x0000000504057223 */ /* 0x000fe40000000004 */
[----:B-1----:R-:W0:Y:S02]  /*35f0*/  FCHK P0, R2, R15 ;  /* 0x0000000f02007302 */ /* 0x002e240000000000 */
[----:B------:R-:W-:-:S04]  /*3600*/  FFMA R10, R5, R2, RZ ;  /* 0x00000002050a7223 */ /* 0x000fc800000000ff */
[----:B------:R-:W-:-:S04]  /*3610*/  FFMA R7, -R15, R10, R2 ;  /* 0x0000000a0f077223 */ /* 0x000fc80000000102 */
[----:B------:R-:W-:Y:S01]  /*3620*/  FFMA R10, R5, R7, R10 ;  /* 0x00000007050a7223 */ /* 0x000fe2000000000a */
[----:B0-----:R-:W-:Y:S06]  /*3630*/  @!P0 BRA `(.L_x_39) ;  /* 0x0000000000108947 */ /* 0x001fec0003800000 */
[----:B------:R-:W-:Y:S02]  /*3640*/  MOV R7, R15 ;  /* 0x0000000f00077202 */ /* 0x000fe40000000f00 */
[----:B------:R-:W-:-:S07]  /*3650*/  MOV R4, 0x3670 ;  /* 0x0000367000047802 */ /* 0x000fce0000000f00 */
[----:B---3--:R-:W-:Y:S05]  /*3660*/  CALL.REL.NOINC `($__internal_0_$__cuda_sm3x_div_rn_noftz_f32_slowpath) ;  /* 0x0000001000747944 */ /* 0x008fea0003c00000 */
[----:B------:R-:W-:-:S07]  /*3670*/  IMAD.MOV.U32 R10, RZ, RZ, R13 ;  /* 0x000000ffff0a7224 */ /* 0x000fce00078e000d */
.L_x_39:
[----:B------:R-:W-:Y:S05]  /*3680*/  BSYNC.RECONVERGENT B2 ;  /* 0x0000000000027941 */ /* 0x000fea0003800200 */
.L_x_38:
        /* <DEDUP_REMOVED lines=9> */
[----:B------:R-:W-:Y:S01]  /*3720*/  MOV R2, R3 ;  /* 0x0000000300027202 */ /* 0x000fe20000000f00 */
[----:B------:R-:W-:Y:S01]  /*3730*/  IMAD.MOV.U32 R7, RZ, RZ, R15 ;  /* 0x000000ffff077224 */ /* 0x000fe200078e000f */
[----:B------:R-:W-:-:S07]  /*3740*/  MOV R4, 0x3760 ;  /* 0x0000376000047802 */ /* 0x000fce0000000f00 */
[----:B---3--:R-:W-:Y:S05]  /*3750*/  CALL.REL.NOINC `($__internal_0_$__cuda_sm3x_div_rn_noftz_f32_slowpath) ;  /* 0x0000001000387944 */ /* 0x008fea0003c00000 */
[----:B------:R-:W-:-:S07]  /*3760*/  MOV R11, R13 ;  /* 0x0000000d000b7202 */ /* 0x000fce0000000f00 */
.L_x_41:
[----:B------:R-:W-:Y:S05]  /*3770*/  BSYNC.RECONVERGENT B2 ;  /* 0x0000000000027941 */ /* 0x000fea0003800200 */
.L_x_40:
[C---:B------:R-:W-:Y:S01]  /*3780*/  IADD3 R2, P0, PT, R26.reuse, R23, RZ ;  /* 0x000000171a027210 */ /* 0x040fe20007f1e0ff */
[----:B------:R-:W-:Y:S01]  /*3790*/  UIADD3 UR7, UPT, UPT, UR7, 0x1, URZ ;  /* 0x0000000107077890 */ /* 0x000fe2000fffe0ff */
[----:B------:R-:W-:Y:S02]  /*37a0*/  IMAD.U32 R6, RZ, RZ, UR12 ;  /* 0x0000000cff067e24 */ /* 0x000fe4000f8e00ff */
[----:B------:R-:W-:Y:S01]  /*37b0*/  LEA.HI.X.SX32 R3, R26, R12, 0x1, P0 ;  /* 0x0000000c1a037211 */ /* 0x000fe200000f0eff */
[----:B------:R-:W-:Y:S01]  /*37c0*/  UISETP.NE.AND UP0, UPT, UR7, URZ, UPT ;  /* 0x000000ff0700728c */ /* 0x000fe2000bf05270 */
[----:B------:R-:W-:Y:S01]  /*37d0*/  LEA R4, P0, R2, UR8, 0x3 ;  /* 0x0000000802047c11 */ /* 0x000fe2000f8018ff */
[----:B------:R-:W-:-:S03]  /*37e0*/  IMAD R17, R6, 0x8, R17 ;  /* 0x0000000806117824 */ /* 0x000fc600078e0211 */
[----:B------:R-:W-:Y:S02]  /*37f0*/  LEA.HI.X R5, R2, UR9, R3, 0x3, P0 ;  /* 0x0000000902057c11 */ /* 0x000fe400080f1c03 */
[----:B---3--:R-:W-:-:S03]  /*3800*/  MOV R2, R16 ;  /* 0x0000001000027202 */ /* 0x008fc60000000f00 */
[----:B------:R0:W-:Y:S01]  /*3810*/  STG.E.64 desc[UR10][R4.64], R10 ;  /* 0x0000000a04007986 */ /* 0x0001e2000c101b0a */
[----:B------:R-:W-:Y:S01]  /*3820*/  IADD3 R26, PT, PT, R26, R2, RZ ;  /* 0x000000021a1a7210 */ /* 0x000fe20007ffe0ff */
[----:B------:R-:W-:Y:S06]  /*3830*/  BRA.U UP0, `(.L_x_42) ;  /* 0xfffffffd00587547 */ /* 0x000fec000b83ffff */
.L_x_19:
[----:B------:R-:W-:-:S04]  /*3840*/  UISETP.NE.AND UP0, UPT, UR15, UR18, UPT ;  /* 0x000000120f00728c */ /* 0x000fc8000bf05270 */
[----:B------:R-:W-:-:S06]  /*3850*/  UISETP.EQ.OR UP0, UPT, UR15, URZ, !UP0 ;  /* 0x000000ff0f00728c */ /* 0x000fcc000c702670 */
[----:B------:R-:W-:-:S13]  /*3860*/  PLOP3.LUT P0, PT, PT, PT, UP0, 0x80, 0x8 ;  /* 0x000000000008781c */ /* 0x000fda0003f0f008 */
[----:B------:R-:W-:Y:S05]  /*3870*/  @P0 EXIT ;  /* 0x000000000000094d */ /* 0x000fea0003800000 */
[----:B------:R-:W5:Y:S01]  /*3880*/  LDC R21, c[0x0][0x380] ;  /* 0x0000e000ff157b82 */ /* 0x000f620000000800 */
[----:B--2---:R-:W-:Y:S01]  /*3890*/  I2FP.F32.U32 R3, UR18 ;  /* 0x0000001200037c45 */ /* 0x004fe20008201000 */
[----:B------:R-:W2:Y:S01]  /*38a0*/  LDCU UR4, c[0x0][0x388] ;  /* 0x00007100ff0477ac */ /* 0x000ea20008000800 */
[----:B01----:R-:W-:Y:S01]  /*38b0*/  I2FP.F32.S32 R6, R2 ;  /* 0x0000000200067245 */ /* 0x003fe20000201400 */
[----:B---34-:R-:W-:Y:S02]  /*38c0*/  HFMA2 R26, -RZ, RZ, 0, 0 ;  /* 0x00000000ff1a7431 */ /* 0x018fe400000001ff */
[----:B------:R-:W-:Y:S01]  /*38d0*/  FMUL R3, R3, 0.5 ;  /* 0x3f00000003037820 */ /* 0x000fe20000400000 */
[----:B------:R-:W-:Y:S02]  /*38e0*/  UISETP.GE.U32.AND UP0, UPT, UR15, 0x4, UPT ;  /* 0x000000040f00788c */ /* 0x000fe4000bf06070 */
[----:B------:R-:W-:Y:S01]  /*38f0*/  ULOP3.LUT UR6, UR15, 0x3, URZ, 0xc0, !UPT ;  /* 0x000000030f067892 */ /* 0x000fe2000f8ec0ff */
[----:B--2---:R-:W-:Y:S01]  /*3900*/  I2FP.F32.S32 R10, UR4 ;  /* 0x00000004000a7c45 */ /* 0x004fe20008201400 */
[----:B-----5:R-:W-:-:S05]  /*3910*/  VIADD R4, R21, UR15 ;  /* 0x0000000f15047c36 */ /* 0x020fca0008000000 */
[----:B------:R-:W-:-:S05]  /*3920*/  I2FP.F32.U32 R4, R4 ;  /* 0x0000000400047245 */ /* 0x000fca0000201000 */
[----:B------:R-:W-:-:S04]  /*3930*/  FADD R4, R4, 1 ;  /* 0x3f80000004047421 */ /* 0x000fc80000000000 */
[----:B------:R-:W-:-:S04]  /*3940*/  FMUL R3, R3, R4 ;  /* 0x0000000403037220 */ /* 0x000fc80000400000 */
[----:B------:R-:W-:-:S06]  /*3950*/  FMUL R4, R6, R3 ;  /* 0x0000000306047220 */ /* 0x000fcc0000400000 */
[----:B------:R-:W0:Y:S02]  /*3960*/  F2I.S64.TRUNC R4, R4 ;  /* 0x0000000400047311 */ /* 0x000e24000020d900 */
[----:B0-----:R-:W-:-:S04]  /*3970*/  IADD3 R24, P0, P1, R4, R24, R0 ;  /* 0x0000001804187210 */ /* 0x001fc8000791e000 */
[----:B------:R-:W-:Y:S01]  /*3980*/  IADD3.X R3, PT, PT, R5, RZ, RZ, P0, P1 ;  /* 0x000000ff05037210 */ /* 0x000fe200007e24ff */
[----:B------:R-:W-:Y:S08]  /*3990*/  BRA.U !UP0, `(.L_x_43) ;  /* 0x0000000908c07547 */ /* 0x000ff0000b800000 */
[----:B------:R-:W0:Y:S01]  /*39a0*/  S2UR UR5, SR_CgaCtaId ;  /* 0x00000000000579c3 */ /* 0x000e220000008800 */
[----:B------:R-:W-:Y:S01]  /*39b0*/  USHF.L.U32 UR8, UR15, 0x3, URZ ;  /* 0x000000030f087899 */ /* 0x000fe200080006ff */
[C---:B------:R-:W-:Y:S01]  /*39c0*/  IMAD.SHL.U32 R20, R2.reuse, 0x2, RZ ;  /* 0x0000000202147824 */ /* 0x040fe200078e00ff */
[----:B------:R-:W-:Y:S01]  /*39d0*/  UMOV UR4, 0x400 ;  /* 0x0000040000047882 */ /* 0x000fe20000000000 */
[----:B------:R-:W-:Y:S01]  /*39e0*/  ULOP3.LUT UR7, UR15, 0xfffc, URZ, 0xc0, !UPT ;  /* 0x0000fffc0f077892 */ /* 0x000fe2000f8ec0ff */
[----:B------:R-:W-:Y:S01]  /*39f0*/  IMAD R19, R2, 0x3, RZ ;  /* 0x0000000302137824 */ /* 0x000fe200078e02ff */
[----:B------:R-:W-:Y:S01]  /*3a00*/  MOV R17, RZ ;  /* 0x000000ff00117202 */ /* 0x000fe20000000f00 */
[----:B------:R-:W1:Y:S01]  /*3a10*/  LDCU.64 UR16, c[0x0][0x398] ;  /* 0x00007300ff1077ac */ /* 0x000e620008000a00 */
[----:B------:R-:W2:Y:S01]  /*3a20*/  LDC R16, c[0x0][0x384] ;  /* 0x0000e100ff107b82 */ /* 0x000ea20000000800 */
[----:B------:R-:W-:Y:S01]  /*3a30*/  LEA R21, R21, -UR8, 0x4 ;  /* 0x8000000815157c11 */ /* 0x000fe2000f8e20ff */
[----:B------:R-:W-:-:S03]  /*3a40*/  IMAD.U32 R26, RZ, RZ, UR7 ;  /* 0x00000007ff1a7e24 */ /* 0x000fc6000f8e00ff */
[C---:B------:R-:W-:Y:S01]  /*3a50*/  IADD3 R25, PT, PT, R21.reuse, 0x8, RZ ;  /* 0x0000000815197810 */ /* 0x040fe20007ffe0ff */
[C---:B------:R-:W-:Y:S01]  /*3a60*/  VIADD R23, R21.reuse, 0x10 ;  /* 0x0000001015177836 */ /* 0x040fe20000000000 */
[C---:B------:R-:W-:Y:S01]  /*3a70*/  IADD3 R22, PT, PT, R21.reuse, 0x18, RZ ;  /* 0x0000001815167810 */ /* 0x040fe20007ffe0ff */
[----:B------:R-:W3:Y:S01]  /*3a80*/  LDC R11, c[0x0][0x384] ;  /* 0x0000e100ff0b7b82 */ /* 0x000ee20000000800 */
[----:B------:R-:W-:Y:S02]  /*3a90*/  IMAD R21, R21, UR12, RZ ;  /* 0x0000000c15157c24 */ /* 0x000fe4000f8e02ff */
[----:B------:R-:W-:Y:S02]  /*3aa0*/  IMAD R25, R25, UR12, RZ ;  /* 0x0000000c19197c24 */ /* 0x000fe4000f8e02ff */
[----:B------:R-:W-:Y:S02]  /*3ab0*/  IMAD R23, R23, UR12, RZ ;  /* 0x0000000c17177c24 */ /* 0x000fe4000f8e02ff */
[----:B------:R-:W-:Y:S01]  /*3ac0*/  IMAD R22, R22, UR12, RZ ;  /* 0x0000000c16167c24 */ /* 0x000fe2000f8e02ff */
[----:B0-----:R-:W-:-:S02]  /*3ad0*/  ULEA UR4, UR5, UR4, 0x18 ;  /* 0x0000000405047291 */ /* 0x001fc4000f8ec0ff */
[----:B------:R-:W-:-:S04]  /*3ae0*/  UIADD3 UR5, UPT, UPT, -UR7, URZ, URZ ;  /* 0x000000ff07057290 */ /* 0x000fc8000fffe1ff */
[----:B-1----:R-:W-:-:S08]  /*3af0*/  LEA R18, R0, UR4, 0x3 ;  /* 0x0000000400127c11 */ /* 0x002fd0000f8e18ff */
.L_x_60:
[----:B------:R-:W-:Y:S01]  /*3b00*/  IMAD.IADD R14, R21, 0x1, R18 ;  /* 0x00000001150e7824 */ /* 0x000fe200078e0212 */
[----:B0-----:R-:W0:Y:S01]  /*3b10*/  MUFU.RCP R5, R10 ;  /* 0x0000000a00057308 */ /* 0x001e220000001000 */
[----:B------:R-:W-:Y:S04]  /*3b20*/  BSSY.RECONVERGENT B2, `(.L_x_44) ;  /* 0x000000e000027945 */ /* 0x000fe80003800200 */
[----:B------:R-:W1:Y:S01]  /*3b30*/  LDS.64 R14, [R14] ;  /* 0x000000000e0e7984 */ /* 0x000e620000000a00 */
[----:B0-----:R-:W-:-:S04]  /*3b40*/  FFMA R2, -R10, R5, 1 ;  /* 0x3f8000000a027423 */ /* 0x001fc80000000105 */
[----:B------:R-:W-:Y:S01]  /*3b50*/  FFMA R5, R5, R2, R5 ;  /* 0x0000000205057223 */ /* 0x000fe20000000005 */
[----:B-1----:R-:W0:Y:S03]  /*3b60*/  FCHK P0, R14, R10 ;  /* 0x0000000a0e007302 */ /* 0x002e260000000000 */
[----:B------:R-:W-:-:S04]  /*3b70*/  FFMA R7, R5, R14, RZ ;  /* 0x0000000e05077223 */ /* 0x000fc800000000ff */
[----:B------:R-:W-:-:S04]  /*3b80*/  FFMA R12, -R10, R7, R14 ;  /* 0x000000070a0c7223 */ /* 0x000fc8000000010e */
[----:B------:R-:W-:Y:S01]  /*3b90*/  FFMA R12, R5, R12, R7 ;  /* 0x0000000c050c7223 */ /* 0x000fe20000000007 */
[----:B0-----:R-:W-:Y:S06]  /*3ba0*/  @!P0 BRA `(.L_x_45) ;  /* 0x0000000000148947 */ /* 0x001fec0003800000 */
[----:B------:R-:W-:Y:S01]  /*3bb0*/  MOV R2, R14 ;  /* 0x0000000e00027202 */ /* 0x000fe20000000f00 */
[----:B------:R-:W-:Y:S01]  /*3bc0*/  IMAD.MOV.U32 R7, RZ, RZ, R10 ;  /* 0x000000ffff077224 */ /* 0x000fe200078e000a */
[----:B------:R-:W-:-:S07]  /*3bd0*/  MOV R4, 0x3bf0 ;  /* 0x00003bf000047802 */ /* 0x000fce0000000f00 */
[----:B--23--:R-:W-:Y:S05]  /*3be0*/  CALL.REL.NOINC `($__internal_0_$__cuda_sm3x_div_rn_noftz_f32_slowpath) ;  /* 0x0000000c00147944 */ /* 0x00cfea0003c00000 */
[----:B------:R-:W-:-:S07]  /*3bf0*/  MOV R12, R13 ;  /* 0x0000000d000c7202 */ /* 0x000fce0000000f00 */
.L_x_45:
[----:B------:R-:W-:Y:S05]  /*3c00*/  BSYNC.RECONVERGENT B2 ;  /* 0x0000000000027941 */ /* 0x000fea0003800200 */
.L_x_44:
        /* <DEDUP_REMOVED lines=12> */
[----:B--23--:R-:W-:Y:S05]  /*3cd0*/  CALL.REL.NOINC `($__internal_0_$__cuda_sm3x_div_rn_noftz_f32_slowpath) ;  /* 0x0000000800d87944 */ /* 0x00cfea0003c00000 */
.L_x_47:
[----:B------:R-:W-:Y:S05]  /*3ce0*/  BSYNC.RECONVERGENT B2 ;  /* 0x0000000000027941 */ /* 0x000fea0003800200 */
.L_x_46:
[----:B------:R-:W-:Y:S01]  /*3cf0*/  IMAD.IADD R14, R25, 0x1, R18 ;  /* 0x00000001190e7824 */ /* 0x000fe200078e0212 */
[C---:B------:R-:W-:Y:S01]  /*3d00*/  IADD3 R2, P0, PT, R17.reuse, R24, RZ ;  /* 0x0000001811027210 */ /* 0x040fe20007f1e0ff */
[----:B------:R-:W0:Y:S01]  /*3d10*/  MUFU.RCP R7, R10 ;  /* 0x0000000a00077308 */ /* 0x000e220000001000 */
[----:B------:R-:W-:Y:S02]  /*3d20*/  BSSY.RECONVERGENT B2, `(.L_x_48) ;  /* 0x0000012000027945 */ /* 0x000fe40003800200 */
[----:B------:R-:W-:Y:S01]  /*3d30*/  LEA.HI.X.SX32 R5, R17, R3, 0x1, P0 ;  /* 0x0000000311057211 */ /* 0x000fe200000f0eff */
[----:B------:R-:W1:Y:S01]  /*3d40*/  LDS.64 R14, [R14] ;  /* 0x000000000e0e7984 */ /* 0x000e620000000a00 */
[----:B------:R-:W-:-:S04]  /*3d50*/  LEA R4, P0, R2, UR16, 0x3 ;  /* 0x0000001002047c11 */ /* 0x000fc8000f8018ff */
[----:B------:R-:W-:-:S05]  /*3d60*/  LEA.HI.X R5, R2, UR17, R5, 0x3, P0 ;  /* 0x0000001102057c11 */ /* 0x000fca00080f1c05 */
[----:B------:R4:W-:Y:S01]  /*3d70*/  STG.E.64 desc[UR10][R4.64], R12 ;  /* 0x0000000c04007986 */ /* 0x0009e2000c101b0a */
[----:B0-----:R-:W-:-:S04]  /*3d80*/  FFMA R2, -R10, R7, 1 ;  /* 0x3f8000000a027423 */ /* 0x001fc80000000107 */
[----:B------:R-:W-:Y:S01]  /*3d90*/  FFMA R7, R7, R2, R7 ;  /* 0x0000000207077223 */ /* 0x000fe20000000007 */
[----:B-1----:R-:W0:Y:S03]  /*3da0*/  FCHK P0, R14, R10 ;  /* 0x0000000a0e007302 */ /* 0x002e260000000000 */
[----:B------:R-:W-:-:S04]  /*3db0*/  FFMA R9, R7, R14, RZ ;  /* 0x0000000e07097223 */ /* 0x000fc800000000ff */
[----:B------:R-:W-:-:S04]  /*3dc0*/  FFMA R2, -R10, R9, R14 ;  /* 0x000000090a027223 */ /* 0x000fc8000000010e */
[----:B----4-:R-:W-:Y:S01]  /*3dd0*/  FFMA R12, R7, R2, R9 ;  /* 0x00000002070c7223 */ /* 0x010fe20000000009 */
[----:B0-----:R-:W-:Y:S06]  /*3de0*/  @!P0 BRA `(.L_x_49) ;  /* 0x0000000000148947 */ /* 0x001fec0003800000 */
[----:B------:R-:W-:Y:S01]  /*3df0*/  MOV R2, R14 ;  /* 0x0000000e00027202 */ /* 0x000fe20000000f00 */
[----:B------:R-:W-:Y:S01]  /*3e00*/  IMAD.MOV.U32 R7, RZ, RZ, R10 ;  /* 0x000000ffff077224 */ /* 0x000fe200078e000a */
[----:B------:R-:W-:-:S07]  /*3e10*/  MOV R4, 0x3e30 ;  /* 0x00003e3000047802 */ /* 0x000fce0000000f00 */
[----:B--23--:R-:W-:Y:S05]  /*3e20*/  CALL.REL.NOINC `($__internal_0_$__cuda_sm3x_div_rn_noftz_f32_slowpath) ;  /* 0x0000000800847944 */ /* 0x00cfea0003c00000 */
[----:B------:R-:W-:-:S07]  /*3e30*/  MOV R12, R13 ;  /* 0x0000000d000c7202 */ /* 0x000fce0000000f00 */
.L_x_49:
[----:B------:R-:W-:Y:S05]  /*3e40*/  BSYNC.RECONVERGENT B2 ;  /* 0x0000000000027941 */ /* 0x000fea0003800200 */
.L_x_48:
        /* <DEDUP_REMOVED lines=13> */
.L_x_51:
[----:B------:R-:W-:Y:S05]  /*3f20*/  BSYNC.RECONVERGENT B2 ;  /* 0x0000000000027941 */ /* 0x000fea0003800200 */
.L_x_50:
[----:B------:R-:W-:Y:S01]  /*3f30*/  IMAD.IADD R14, R23, 0x1, R18 ;  /* 0x00000001170e7824 */ /* 0x000fe200078e0212 */
[C---:B--2---:R-:W-:Y:S01]  /*3f40*/  IADD3 R2, P0, PT, R16.reuse, R24, RZ ;  /* 0x0000001810027210 */ /* 0x044fe20007f1e0ff */
        /* <DEDUP_REMOVED lines=12> */
[----:B--2---:R-:W-:Y:S01]  /*4010*/  FFMA R12, R7, R2, R9 ;  /* 0x00000002070c7223 */ /* 0x004fe20000000009 */
[----:B0-----:R-:W-:Y:S06]  /*4020*/  @!P0 BRA `(.L_x_53) ;  /* 0x0000000000148947 */ /* 0x001fec0003800000 */
[----:B------:R-:W-:Y:S01]  /*4030*/  MOV R2, R14 ;  /* 0x0000000e00027202 */ /* 0x000fe20000000f00 */
[----:B------:R-:W-:Y:S01]  /*4040*/  IMAD.MOV.U32 R7, RZ, RZ, R10 ;  /* 0x000000ffff077224 */ /* 0x000fe200078e000a */
[----:B------:R-:W-:-:S07]  /*4050*/  MOV R4, 0x4070 ;  /* 0x0000407000047802 */ /* 0x000fce0000000f00 */
[----:B---3--:R-:W-:Y:S05]  /*4060*/  CALL.REL.NOINC `($__internal_0_$__cuda_sm3x_div_rn_noftz_f32_slowpath) ;  /* 0x0000000400f47944 */ /* 0x008fea0003c00000 */
[----:B------:R-:W-:-:S07]  /*4070*/  MOV R12, R13 ;  /* 0x0000000d000c7202 */ /* 0x000fce0000000f00 */
.L_x_53:
[----:B------:R-:W-:Y:S05]  /*4080*/  BSYNC.RECONVERGENT B2 ;  /* 0x0000000000027941 */ /* 0x000fea0003800200 */
.L_x_52:
        /* <DEDUP_REMOVED lines=13> */
.L_x_55:
[----:B------:R-:W-:Y:S05]  /*4160*/  BSYNC.RECONVERGENT B2 ;  /* 0x0000000000027941 */ /* 0x000fea0003800200 */
.L_x_54:
        /* <DEDUP_REMOVED lines=21> */
.L_x_57:
[----:B------:R-:W-:Y:S05]  /*42c0*/  BSYNC.RECONVERGENT B2 ;  /* 0x0000000000027941 */ /* 0x000fea0003800200 */
.L_x_56:
        /* <DEDUP_REMOVED lines=13> */
.L_x_59:
[----:B------:R-:W-:Y:S05]  /*43a0*/  BSYNC.RECONVERGENT B2 ;  /* 0x0000000000027941 */ /* 0x000fea0003800200 */
.L_x_58:
        /* <DEDUP_REMOVED lines=10> */
[C---:B------:R-:W-:Y:S01]  /*4450*/  LEA R16, R2.reuse, R16, 0x2 ;  /* 0x0000001002107211 */ /* 0x040fe200078e10ff */
[C---:B------:R-:W-:Y:S01]  /*4460*/  IMAD R20, R2.reuse, 0x4, R20 ;  /* 0x0000000402147824 */ /* 0x040fe200078e0214 */
[C---:B------:R-:W-:Y:S01]  /*4470*/  LEA R17, R2.reuse, R17, 0x2 ;  /* 0x0000001102117211 */ /* 0x040fe200078e10ff */
[----:B------:R-:W-:Y:S01]  /*4480*/  IMAD R19, R2, 0x4, R19 ;  /* 0x0000000402137824 */ /* 0x000fe200078e0213 */
[----:B------:R-:W-:Y:S06]  /*4490*/  BRA.U UP0, `(.L_x_60) ;  /* 0xfffffff500987547 */ /* 0x000fec000b83ffff */
.L_x_43:
[----:B------:R-:W-:-:S13]  /*44a0*/  ISETP.NE.AND P0, PT, RZ, UR6, PT ;  /* 0x00000006ff007c0c */ /* 0x000fda000bf05270 */
[----:B------:R-:W-:Y:S05]  /*44b0*/  @!P0 EXIT ;  /* 0x000000000000894d */ /* 0x000fea0003800000 */
[----:B0-----:R-:W0:Y:S01]  /*44c0*/  LDC R5, c[0x0][0x380] ;  /* 0x0000e000ff057b82 */ /* 0x001e220000000800 */
[----:B------:R-:W-:Y:S01]  /*44d0*/  UMOV UR4, 0x400 ;  /* 0x0000040000047882 */ /* 0x000fe20000000000 */
[----:B------:R-:W1:Y:S06]  /*44e0*/  LDCU.64 UR8, c[0x0][0x398] ;  /* 0x00007300ff0877ac */ /* 0x000e6c0008000a00 */
[----:B------:R-:W2:Y:S08]  /*44f0*/  S2UR UR5, SR_CgaCtaId ;  /* 0x00000000000579c3 */ /* 0x000eb00000008800 */
[----:B------:R-:W3:Y:S01]  /*4500*/  LDC R11, c[0x0][0x384] ;  /* 0x0000e100ff0b7b82 */ /* 0x000ee20000000800 */
[----:B0-----:R-:W-:Y:S01]  /*4510*/  LEA R4, R5, R26, 0x1 ;  /* 0x0000001a05047211 */ /* 0x001fe200078e08ff */
[----:B------:R-:W-:-:S02]  /*4520*/  IMAD.SHL.U32 R5, R0, 0x8, RZ ;  /* 0x0000000800057824 */ /* 0x000fc400078e00ff */
[----:B------:R-:W-:Y:S01]  /*4530*/  IMAD R26, R26, R2, RZ ;  /* 0x000000021a1a7224 */ /* 0x000fe200078e02ff */
[----:B------:R-:W-:Y:S01]  /*4540*/  IADD3 R4, PT, PT, -R4, UR15, RZ ;  /* 0x0000000f04047c10 */ /* 0x000fe2000fffe1ff */
[----:B--2---:R-:W-:-:S04]  /*4550*/  ULEA UR4, UR5, UR4, 0x18 ;  /* 0x0000000405047291 */ /* 0x004fc8000f8ec0ff */
[----:B------:R-:W-:Y:S01]  /*4560*/  IMAD R0, R4, -0x8, RZ ;  /* 0xfffffff804007824 */ /* 0x000fe200078e02ff */
[----:B------:R-:W-:-:S03]  /*4570*/  UIADD3 UR5, UPT, UPT, -UR6, URZ, URZ ;  /* 0x000000ff06057290 */ /* 0x000fc6000fffe1ff */
[----:B------:R-:W-:-:S05]  /*4580*/  IMAD R0, R0, UR12, R5 ;  /* 0x0000000c00007c24 */ /* 0x000fca000f8e0205 */
[----:B-1-3--:R-:W-:-:S07]  /*4590*/  IADD3 R0, PT, PT, R0, UR4, RZ ;  /* 0x0000000400007c10 */ /* 0x00afce000fffe0ff */
.L_x_65:
[----:B0-----:R-:W0:Y:S01]  /*45a0*/  LDS.64 R14, [R0] ;  /* 0x00000000000e7984 */ /* 0x001e220000000a00 */
[----:B------:R-:W1:Y:S01]  /*45b0*/  MUFU.RCP R5, R10 ;  /* 0x0000000a00057308 */ /* 0x000e620000001000 */
[----:B------:R-:W-:Y:S01]  /*45c0*/  BSSY.RECONVERGENT B2, `(.L_x_61) ;  /* 0x000000d000027945 */ /* 0x000fe20003800200 */
[----:B-1----:R-:W-:-:S04]  /*45d0*/  FFMA R2, -R10, R5, 1 ;  /* 0x3f8000000a027423 */ /* 0x002fc80000000105 */
[----:B------:R-:W-:Y:S02]  /*45e0*/  FFMA R5, R5, R2, R5 ;  /* 0x0000000205057223 */ /* 0x000fe40000000005 */
[----:B0-----:R-:W0:Y:S02]  /*45f0*/  FCHK P0, R14, R10 ;  /* 0x0000000a0e007302 */ /* 0x001e240000000000 */
[----:B------:R-:W-:-:S04]  /*4600*/  FFMA R7, R5, R14, RZ ;  /* 0x0000000e05077223 */ /* 0x000fc800000000ff */
[----:B------:R-:W-:-:S04]  /*4610*/  FFMA R12, -R10, R7, R14 ;  /* 0x000000070a0c7223 */ /* 0x000fc8000000010e */
[----:B------:R-:W-:Y:S01]  /*4620*/  FFMA R12, R5, R12, R7 ;  /* 0x0000000c050c7223 */ /* 0x000fe20000000007 */
[----:B0-----:R-:W-:Y:S06]  /*4630*/  @!P0 BRA `(.L_x_62) ;  /* 0x0000000000148947 */ /* 0x001fec0003800000 */
[----:B------:R-:W-:Y:S01]  /*4640*/  IMAD.MOV.U32 R2, RZ, RZ, R14 ;  /* 0x000000ffff027224 */ /* 0x000fe200078e000e */
[----:B------:R-:W-:Y:S02]  /*4650*/  MOV R7, R10 ;  /* 0x0000000a00077202 */ /* 0x000fe40000000f00 */
[----:B------:R-:W-:-:S07]  /*4660*/  MOV R4, 0x4680 ;  /* 0x0000468000047802 */ /* 0x000fce0000000f00 */
[----:B------:R-:W-:Y:S05]  /*4670*/  CALL.REL.NOINC `($__internal_0_$__cuda_sm3x_div_rn_noftz_f32_slowpath) ;  /* 0x0000000000707944 */ /* 0x000fea0003c00000 */
[----:B------:R-:W-:-:S07]  /*4680*/  IMAD.MOV.U32 R12, RZ, RZ, R13 ;  /* 0x000000ffff0c7224 */ /* 0x000fce00078e000d */
.L_x_62:
[----:B------:R-:W-:Y:S05]  /*4690*/  BSYNC.RECONVERGENT B2 ;  /* 0x0000000000027941 */ /* 0x000fea0003800200 */
.L_x_61:
        /* <DEDUP_REMOVED lines=12> */
[----:B------:R-:W-:Y:S05]  /*4760*/  CALL.REL.NOINC `($__internal_0_$__cuda_sm3x_div_rn_noftz_f32_slowpath) ;  /* 0x0000000000347944 */ /* 0x000fea0003c00000 */
.L_x_64:
[----:B------:R-:W-:Y:S05]  /*4770*/  BSYNC.RECONVERGENT B2 ;  /* 0x0000000000027941 */ /* 0x000fea0003800200 */
.L_x_63:
[C---:B------:R-:W-:Y:S01]  /*4780*/  IADD3 R2, P0, PT, R26.reuse, R24, RZ ;  /* 0x000000181a027210 */ /* 0x040fe20007f1e0ff */
[----:B------:R-:W-:Y:S01]  /*4790*/  UIADD3 UR5, UPT, UPT, UR5, 0x1, URZ ;  /* 0x0000000105057890 */ /* 0x000fe2000fffe0ff */
[----:B------:R-:W-:Y:S02]  /*47a0*/  MOV R7, UR12 ;  /* 0x0000000c00077c02 */ /* 0x000fe40008000f00 */
[----:B------:R-:W-:Y:S01]  /*47b0*/  LEA.HI.X.SX32 R5, R26, R3, 0x1, P0 ;  /* 0x000000031a057211 */ /* 0x000fe200000f0eff */
[----:B------:R-:W-:Y:S01]  /*47c0*/  UISETP.NE.AND UP0, UPT, UR5, URZ, UPT ;  /* 0x000000ff0500728c */ /* 0x000fe2000bf05270 */
[----:B------:R-:W-:Y:S01]  /*47d0*/  LEA R4, P0, R2, UR8, 0x3 ;  /* 0x0000000802047c11 */ /* 0x000fe2000f8018ff */
[----:B------:R-:W-:Y:S01]  /*47e0*/  IMAD R0, R7, 0x8, R0 ;  /* 0x0000000807007824 */ /* 0x000fe200078e0200 */
[----:B------:R-:W-:Y:S02]  /*47f0*/  IADD3 R26, PT, PT, R26, R11, RZ ;  /* 0x0000000b1a1a7210 */ /* 0x000fe40007ffe0ff */
[----:B------:R-:W-:-:S05]  /*4800*/  LEA.HI.X R5, R2, UR9, R5, 0x3, P0 ;  /* 0x0000000902057c11 */ /* 0x000fca00080f1c05 */
[----:B------:R0:W-:Y:S01]  /*4810*/  STG.E.64 desc[UR10][R4.64], R12 ;  /* 0x0000000c04007986 */ /* 0x0001e2000c101b0a */
[----:B------:R-:W-:Y:S05]  /*4820*/  BRA.U UP0, `(.L_x_65) ;  /* 0xfffffffd005c7547 */ /* 0x000fea000b83ffff */
[----:B------:R-:W-:Y:S05]  /*4830*/  EXIT ;  /* 0x000000000000794d */ /* 0x000fea0003800000 */
        .weak           $__internal_0_$__cuda_sm3x_div_rn_noftz_f32_slowpath
        .type           $__internal_0_$__cuda_sm3x_div_rn_noftz_f32_slowpath,@function
        .size           $__internal_0_$__cuda_sm3x_div_rn_noftz_f32_slowpath,(.L_x_78 - $__internal_0_$__cuda_sm3x_div_rn_noftz_f32_slowpath)
$__internal_0_$__cuda_sm3x_div_rn_noftz_f32_slowpath:
[----:B------:R-:W-:Y:S01]  /*4840*/  SHF.R.U32.HI R5, RZ, 0x17, R7 ;  /* 0x00000017ff057819 */ /* 0x000fe20000011607 */
[----:B------:R-:W-:Y:S01]  /*4850*/  BSSY.RECONVERGENT B0, `(.L_x_66) ;  /* 0x0000065000007945 */ /* 0x000fe20003800200 */
[----:B------:R-:W-:Y:S02]  /*4860*/  SHF.R.U32.HI R9, RZ, 0x17, R2 ;  /* 0x00000017ff097819 */ /* 0x000fe40000011602 */
[----:B------:R-:W-:Y:S02]  /*4870*/  LOP3.LUT R5, R5, 0xff, RZ, 0xc0, !PT ;  /* 0x000000ff05057812 */ /* 0x000fe400078ec0ff */
[----:B------:R-:W-:-:S03]  /*4880*/  LOP3.LUT R9, R9, 0xff, RZ, 0xc0, !PT ;  /* 0x000000ff09097812 */ /* 0x000fc600078ec0ff */
[----:B------:R-:W-:Y:S01]  /*4890*/  VIADD R6, R5, 0xffffffff ;  /* 0xffffffff05067836 */ /* 0x000fe20000000000 */
[----:B------:R-:W-:-:S04]  /*48a0*/  IADD3 R8, PT, PT, R9, -0x1, RZ ;  /* 0xffffffff09087810 */ /* 0x000fc80007ffe0ff */
[----:B------:R-:W-:-:S04]  /*48b0*/  ISETP.GT.U32.AND P0, PT, R6, 0xfd, PT ;  /* 0x000000fd0600780c */ /* 0x000fc80003f04070 */
[----:B------:R-:W-:-:S13]  /*48c0*/  ISETP.GT.U32.OR P0, PT, R8, 0xfd, P0 ;  /* 0x000000fd0800780c */ /* 0x000fda0000704470 */
[----:B------:R-:W-:Y:S01]  /*48d0*/  @!P0 IMAD.MOV.U32 R6, RZ, RZ, RZ ;  /* 0x000000ffff068224 */ /* 0x000fe200078e00ff */
[----:B------:R-:W-:Y:S06]  /*48e0*/  @!P0 BRA `(.L_x_67) ;  /* 0x0000000000648947 */ /* 0x000fec0003800000 */
[----:B------:R-:W-:Y:S02]  /*48f0*/  FSETP.GTU.FTZ.AND P0, PT, |R2|, +INF , PT ;  /* 0x7f8000000200780b */ /* 0x000fe40003f1c200 */
[----:B------:R-:W-:-:S04]  /*4900*/  FSETP.GTU.FTZ.AND P1, PT, |R7|, +INF , PT ;  /* 0x7f8000000700780b */ /* 0x000fc80003f3c200 */
[----:B------:R-:W-:-:S13]  /*4910*/  PLOP3.LUT P0, PT, P0, P1, PT, 0xf8, 0x8f ;  /* 0x00000000008f781c */ /* 0x000fda0000703f70 */
[----:B------:R-:W-:Y:S05]  /*4920*/  @P0 BRA `(.L_x_68) ;  /* 0x0000000400580947 */ /* 0x000fea0003800000 */
[----:B------:R-:W-:-:S13]  /*4930*/  LOP3.LUT P0, RZ, R7, 0x7fffffff, R2, 0xc8, !PT ;  /* 0x7fffffff07ff7812 */ /* 0x000fda000780c802 */
[----:B------:R-:W-:Y:S05]  /*4940*/  @!P0 BRA `(.L_x_69) ;  /* 0x0000000400488947 */ /* 0x000fea0003800000 */
[C---:B------:R-:W-:Y:S02]  /*4950*/  FSETP.NEU.FTZ.AND P1, PT, |R2|.reuse, +INF , PT ;  /* 0x7f8000000200780b */ /* 0x040fe40003f3d200 */
[----:B------:R-:W-:Y:S02]  /*4960*/  FSETP.NEU.FTZ.AND P2, PT, |R7|, +INF , PT ;  /* 0x7f8000000700780b */ /* 0x000fe40003f5d200 */
[----:B------:R-:W-:-:S11]  /*4970*/  FSETP.NEU.FTZ.AND P0, PT, |R2|, +INF , PT ;  /* 0x7f8000000200780b */ /* 0x000fd60003f1d200 */
[----:B------:R-:W-:Y:S05]  /*4980*/  @!P2 BRA !P1, `(.L_x_69) ;  /* 0x000000040038a947 */ /* 0x000fea0004800000 */
[----:B------:R-:W-:-:S04]  /*4990*/  LOP3.LUT P1, RZ, R2, 0x7fffffff, RZ, 0xc0, !PT ;  /* 0x7fffffff02ff7812 */ /* 0x000fc8000782c0ff */
[----:B------:R-:W-:-:S13]  /*49a0*/  PLOP3.LUT P1, PT, P2, P1, PT, 0x2f, 0xf2 ;  /* 0x0000000000f2781c */ /* 0x000fda0001722577 */
[----:B------:R-:W-:Y:S05]  /*49b0*/  @P1 BRA `(.L_x_70) ;  /* 0x0000000400241947 */ /* 0x000fea0003800000 */
[----:B------:R-:W-:-:S04]  /*49c0*/  LOP3.LUT P1, RZ, R7, 0x7fffffff, RZ, 0xc0, !PT ;  /* 0x7fffffff07ff7812 */ /* 0x000fc8000782c0ff */
[----:B------:R-:W-:-:S13]  /*49d0*/  PLOP3.LUT P0, PT, P0, P1, PT, 0x2f, 0xf2 ;  /* 0x0000000000f2781c */ /* 0x000fda0000702577 */
[----:B------:R-:W-:Y:S05]  /*49e0*/  @P0 BRA `(.L_x_71) ;  /* 0x00000004000c0947 */ /* 0x000fea0003800000 */
[----:B------:R-:W-:-:S04]  /*49f0*/  IADD3 R6, PT, PT, R9, -0x1, RZ ;  /* 0xffffffff09067810 */ /* 0x000fc80007ffe0ff */
[----:B------:R-:W-:Y:S01]  /*4a00*/  ISETP.GE.AND P0, PT, R6, RZ, PT ;  /* 0x000000ff0600720c */ /* 0x000fe20003f06270 */
[----:B------:R-:W-:-:S05]  /*4a10*/  VIADD R6, R5, 0xffffffff ;  /* 0xffffffff05067836 */ /* 0x000fca0000000000 */
[----:B------:R-:W-:-:S07]  /*4a20*/  ISETP.GE.AND P1, PT, R6, RZ, PT ;  /* 0x000000ff0600720c */ /* 0x000fce0003f26270 */
[----:B------:R-:W-:Y:S01]  /*4a30*/  @P0 MOV R6, RZ ;  /* 0x000000ff00060202 */ /* 0x000fe20000000f00 */
[----:B------:R-:W-:Y:S02]  /*4a40*/  @!P0 IMAD.MOV.U32 R6, RZ, RZ, -0x40 ;  /* 0xffffffc0ff068424 */ /* 0x000fe400078e00ff */
[----:B------:R-:W-:-:S03]  /*4a50*/  @!P0 FFMA R2, R2, 1.84467440737095516160e+19, RZ ;  /* 0x5f80000002028823 */ /* 0x000fc600000000ff */
[----:B------:R-:W-:Y:S01]  /*4a60*/  @!P1 FFMA R7, R7, 1.84467440737095516160e+19, RZ ;  /* 0x5f80000007079823 */ /* 0x000fe200000000ff */
[----:B------:R-:W-:-:S07]  /*4a70*/  @!P1 IADD3 R6, PT, PT, R6, 0x40, RZ ;  /* 0x0000004006069810 */ /* 0x000fce0007ffe0ff */
.L_x_67:
[----:B------:R-:W-:Y:S01]  /*4a80*/  LEA R8, R5, 0xc0800000, 0x17 ;  /* 0xc080000005087811 */ /* 0x000fe200078eb8ff */
[----:B------:R-:W-:Y:S01]  /*4a90*/  BSSY.RECONVERGENT B1, `(.L_x_72) ;  /* 0x0000036000017945 */ /* 0x000fe20003800200 */
[----:B------:R-:W-:-:S03]  /*4aa0*/  IADD3 R9, PT, PT, R9, -0x7f, RZ ;  /* 0xffffff8109097810 */ /* 0x000fc60007ffe0ff */
[----:B------:R-:W-:Y:S02]  /*4ab0*/  IMAD.IADD R7, R7, 0x1, -R8 ;  /* 0x0000000107077824 */ /* 0x000fe400078e0a08 */
[C---:B------:R-:W-:Y:S01]  /*4ac0*/  IMAD R2, R9.reuse, -0x800000, R2 ;  /* 0xff80000009027824 */ /* 0x040fe200078e0202 */
[----:B------:R-:W-:Y:S01]  /*4ad0*/  IADD3 R9, PT, PT, R9, 0x7f, -R5 ;  /* 0x0000007f09097810 */ /* 0x000fe20007ffe805 */
[----:B------:R-:W0:Y:S01]  /*4ae0*/  MUFU.RCP R13, R7 ;  /* 0x00000007000d7308 */ /* 0x000e220000001000 */
[----:B------:R-:W-:-:S03]  /*4af0*/  FADD.FTZ R8, -R7, -RZ ;  /* 0x800000ff07087221 */ /* 0x000fc60000010100 */
[----:B------:R-:W-:Y:S02]  /*4b00*/  IMAD.IADD R6, R9, 0x1, R6 ;  /* 0x0000000109067824 */ /* 0x000fe400078e0206 */
[----:B0-----:R-:W-:-:S04]  /*4b10*/  FFMA R7, R13, R8, 1 ;  /* 0x3f8000000d077423 */ /* 0x001fc80000000008 */
[----:B------:R-:W-:-:S04]  /*4b20*/  FFMA R7, R13, R7, R13 ;  /* 0x000000070d077223 */ /* 0x000fc8000000000d */
[----:B------:R-:W-:-:S04]  /*4b30*/  FFMA R13, R2, R7, RZ ;  /* 0x00000007020d7223 */ /* 0x000fc800000000ff */
[----:B------:R-:W-:-:S04]  /*4b40*/  FFMA R14, R8, R13, R2 ;  /* 0x0000000d080e7223 */ /* 0x000fc80000000002 */
[----:B------:R-:W-:-:S04]  /*4b50*/  FFMA R14, R7, R14, R13 ;  /* 0x0000000e070e7223 */ /* 0x000fc8000000000d */
[----:B------:R-:W-:-:S04]  /*4b60*/  FFMA R2, R8, R14, R2 ;  /* 0x0000000e08027223 */ /* 0x000fc80000000002 */
[----:B------:R-:W-:-:S05]  /*4b70*/  FFMA R8, R7, R2, R14 ;  /* 0x0000000207087223 */ /* 0x000fca000000000e */
[----:B------:R-:W-:-:S04]  /*4b80*/  SHF.R.U32.HI R5, RZ, 0x17, R8 ;  /* 0x00000017ff057819 */ /* 0x000fc80000011608 */
[----:B------:R-:W-:-:S04]  /*4b90*/  LOP3.LUT R5, R5, 0xff, RZ, 0xc0, !PT ;  /* 0x000000ff05057812 */ /* 0x000fc800078ec0ff */
[----:B------:R-:W-:-:S05]  /*4ba0*/  IADD3 R5, PT, PT, R5, R6, RZ ;  /* 0x0000000605057210 */ /* 0x000fca0007ffe0ff */
[----:B------:R-:W-:-:S05]  /*4bb0*/  VIADD R9, R5, 0xffffffff ;  /* 0xffffffff05097836 */ /* 0x000fca0000000000 */
[----:B------:R-:W-:-:S13]  /*4bc0*/  ISETP.GE.U32.AND P0, PT, R9, 0xfe, PT ;  /* 0x000000fe0900780c */ /* 0x000fda0003f06070 */
[----:B------:R-:W-:Y:S05]  /*4bd0*/  @!P0 BRA `(.L_x_73) ;  /* 0x0000000000808947 */ /* 0x000fea0003800000 */
[----:B------:R-:W-:-:S13]  /*4be0*/  ISETP.GT.AND P0, PT, R5, 0xfe, PT ;  /* 0x000000fe0500780c */ /* 0x000fda0003f04270 */
[----:B------:R-:W-:Y:S05]  /*4bf0*/  @P0 BRA `(.L_x_74) ;  /* 0x00000000006c0947 */ /* 0x000fea0003800000 */
[----:B------:R-:W-:-:S13]  /*4c00*/  ISETP.GE.AND P0, PT, R5, 0x1, PT ;  /* 0x000000010500780c */ /* 0x000fda0003f06270 */
[----:B------:R-:W-:Y:S05]  /*4c10*/  @P0 BRA `(.L_x_75) ;  /* 0x0000000000740947 */ /* 0x000fea0003800000 */
[----:B------:R-:W-:Y:S02]  /*4c20*/  ISETP.GE.AND P0, PT, R5, -0x18, PT ;  /* 0xffffffe80500780c */ /* 0x000fe40003f06270 */
[----:B------:R-:W-:-:S11]  /*4c30*/  LOP3.LUT R8, R8, 0x80000000, RZ, 0xc0, !PT ;  /* 0x8000000008087812 */ /* 0x000fd600078ec0ff */
[----:B------:R-:W-:Y:S05]  /*4c40*/  @!P0 BRA `(.L_x_75) ;  /* 0x0000000000688947 */ /* 0x000fea0003800000 */
[CCC-:B------:R-:W-:Y:S01]  /*4c50*/  FFMA.RZ R6, R7.reuse, R2.reuse, R14.reuse ;  /* 0x0000000207067223 */ /* 0x1c0fe2000000c00e */
[CCC-:B------:R-:W-:Y:S01]  /*4c60*/  FFMA.RP R9, R7.reuse, R2.reuse, R14.reuse ;  /* 0x0000000207097223 */ /* 0x1c0fe2000000800e */
[----:B------:R-:W-:Y:S01]  /*4c70*/  FFMA.RM R7, R7, R2, R14 ;  /* 0x0000000207077223 */ /* 0x000fe2000000400e */
[C---:B------:R-:W-:Y:S02]  /*4c80*/  IADD3 R2, PT, PT, R5.reuse, 0x20, RZ ;  /* 0x0000002005027810 */ /* 0x040fe40007ffe0ff */
[----:B------:R-:W-:Y:S02]  /*4c90*/  LOP3.LUT R6, R6, 0x7fffff, RZ, 0xc0, !PT ;  /* 0x007fffff06067812 */ /* 0x000fe400078ec0ff */
[C---:B------:R-:W-:Y:S02]  /*4ca0*/  ISETP.NE.AND P2, PT, R5.reuse, RZ, PT ;  /* 0x000000ff0500720c */ /* 0x040fe40003f45270 */
[----:B------:R-:W-:Y:S02]  /*4cb0*/  LOP3.LUT R6, R6, 0x800000, RZ, 0xfc, !PT ;  /* 0x0080000006067812 */ /* 0x000fe400078efcff */
[----:B------:R-:W-:Y:S01]  /*4cc0*/  ISETP.NE.AND P1, PT, R5, RZ, PT ;  /* 0x000000ff0500720c */ /* 0x000fe20003f25270 */
[----:B------:R-:W-:Y:S01]  /*4cd0*/  IMAD.MOV R5, RZ, RZ, -R5 ;  /* 0x000000ffff057224 */ /* 0x000fe200078e0a05 */
[----:B------:R-:W-:-:S02]  /*4ce0*/  SHF.L.U32 R2, R6, R2, RZ ;  /* 0x0000000206027219 */ /* 0x000fc400000006ff */
[----:B------:R-:W-:Y:S02]  /*4cf0*/  FSETP.NEU.FTZ.AND P0, PT, R9, R7, PT ;  /* 0x000000070900720b */ /* 0x000fe40003f1d000 */
[----:B------:R-:W-:Y:S02]  /*4d00*/  SEL R5, R5, RZ, P2 ;  /* 0x000000ff05057207 */ /* 0x000fe40001000000 */
[----:B------:R-:W-:Y:S02]  /*4d10*/  ISETP.NE.AND P1, PT, R2, RZ, P1 ;  /* 0x000000ff0200720c */ /* 0x000fe40000f25270 */
[----:B------:R-:W-:Y:S02]  /*4d20*/  SHF.R.U32.HI R6, RZ, R5, R6 ;  /* 0x00000005ff067219 */ /* 0x000fe40000011606 */
[----:B------:R-:W-:Y:S02]  /*4d30*/  PLOP3.LUT P0, PT, P0, P1, PT, 0xf8, 0x8f ;  /* 0x00000000008f781c */ /* 0x000fe40000703f70 */
[----:B------:R-:W-:-:S02]  /*4d40*/  SHF.R.U32.HI R5, RZ, 0x1, R6 ;  /* 0x00000001ff057819 */ /* 0x000fc40000011606 */
[----:B------:R-:W-:-:S04]  /*4d50*/  SEL R2, RZ, 0x1, !P0 ;  /* 0x00000001ff027807 */ /* 0x000fc80004000000 */
[----:B------:R-:W-:-:S04]  /*4d60*/  LOP3.LUT R2, R2, 0x1, R5, 0xf8, !PT ;  /* 0x0000000102027812 */ /* 0x000fc800078ef805 */
[----:B------:R-:W-:-:S04]  /*4d70*/  LOP3.LUT R2, R2, R6, RZ, 0xc0, !PT ;  /* 0x0000000602027212 */ /* 0x000fc800078ec0ff */
[----:B------:R-:W-:-:S04]  /*4d80*/  IADD3 R2, PT, PT, R5, R2, RZ ;  /* 0x0000000205027210 */ /* 0x000fc80007ffe0ff */
[----:B------:R-:W-:Y:S01]  /*4d90*/  LOP3.LUT R8, R2, R8, RZ, 0xfc, !PT ;  /* 0x0000000802087212 */ /* 0x000fe200078efcff */
[----:B------:R-:W-:Y:S06]  /*4da0*/  BRA `(.L_x_75) ;  /* 0x0000000000107947 */ /* 0x000fec0003800000 */
.L_x_74:
[----:B------:R-:W-:-:S04]  /*4db0*/  LOP3.LUT R8, R8, 0x80000000, RZ, 0xc0, !PT ;  /* 0x8000000008087812 */ /* 0x000fc800078ec0ff */
[----:B------:R-:W-:Y:S01]  /*4dc0*/  LOP3.LUT R8, R8, 0x7f800000, RZ, 0xfc, !PT ;  /* 0x7f80000008087812 */ /* 0x000fe200078efcff */
[----:B------:R-:W-:Y:S06]  /*4dd0*/  BRA `(.L_x_75) ;  /* 0x0000000000047947 */ /* 0x000fec0003800000 */
.L_x_73:
[----:B------:R-:W-:-:S07]  /*4de0*/  IMAD R8, R6, 0x800000, R8 ;  /* 0x0080000006087824 */ /* 0x000fce00078e0208 */
.L_x_75:
[----:B------:R-:W-:Y:S05]  /*4df0*/  BSYNC.RECONVERGENT B1 ;  /* 0x0000000000017941 */ /* 0x000fea0003800200 */
.L_x_72:
[----:B------:R-:W-:Y:S01]  /*4e00*/  MOV R2, R8 ;  /* 0x0000000800027202 */ /* 0x000fe20000000f00 */
[----:B------:R-:W-:Y:S06]  /*4e10*/  BRA `(.L_x_76) ;  /* 0x0000000000207947 */ /* 0x000fec0003800000 */
.L_x_71:
[----:B------:R-:W-:-:S04]  /*4e20*/  LOP3.LUT R2, R7, 0x80000000, R2, 0x48, !PT ;  /* 0x8000000007027812 */ /* 0x000fc800078e4802 */
[----:B------:R-:W-:Y:S01]  /*4e30*/  LOP3.LUT R2, R2, 0x7f800000, RZ, 0xfc, !PT ;  /* 0x7f80000002027812 */ /* 0x000fe200078efcff */
[----:B------:R-:W-:Y:S06]  /*4e40*/  BRA `(.L_x_76) ;  /* 0x0000000000147947 */ /* 0x000fec0003800000 */
.L_x_70:
[----:B------:R-:W-:Y:S01]  /*4e50*/  LOP3.LUT R2, R7, 0x80000000, R2, 0x48, !PT ;  /* 0x8000000007027812 */ /* 0x000fe200078e4802 */
[----:B------:R-:W-:Y:S06]  /*4e60*/  BRA `(.L_x_76) ;  /* 0x00000000000c7947 */ /* 0x000fec0003800000 */
.L_x_69:
[----:B------:R-:W0:Y:S01]  /*4e70*/  MUFU.RSQ R2, -QNAN ;  /* 0xffc0000000027908 */ /* 0x000e220000001400 */
[----:B------:R-:W-:Y:S05]  /*4e80*/  BRA `(.L_x_76) ;  /* 0x0000000000047947 */ /* 0x000fea0003800000 */
.L_x_68:
[----:B------:R-:W-:-:S07]  /*4e90*/  FADD.FTZ R2, R2, R7 ;  /* 0x0000000702027221 */ /* 0x000fce0000010000 */
.L_x_76:
[----:B------:R-:W-:Y:S05]  /*4ea0*/  BSYNC.RECONVERGENT B0 ;  /* 0x0000000000007941 */ /* 0x000fea0003800200 */
.L_x_66:
[----:B------:R-:W-:Y:S02]  /*4eb0*/  HFMA2 R5, -RZ, RZ, 0, 0 ;  /* 0x00000000ff057431 */ /* 0x000fe400000001ff */
[----:B0-----:R-:W-:Y:S02]  /*4ec0*/  IMAD.MOV.U32 R13, RZ, RZ, R2 ;  /* 0x000000ffff0d7224 */ /* 0x001fe400078e0002 */
[----:B------:R-:W-:Y:S05]  /*4ed0*/  RET.REL.NODEC R4 `(_Z7XEngineiiiP6float2S0_) ;  /* 0xffffffb004487950 */ /* 0x000fea0003c3ffff */
.L_x_77:
[----:B------:R-:W-:-:S00]  /*4ee0*/  BRA `(.L_x_77) ;  /* 0xfffffffc00fc7947 */ /* 0x000fc0000383ffff */
[----:B------:R-:W-:-:S00]  /*4ef0*/  NOP ;  /* 0x0000000000007918 */ /* 0x000fc00000000000 */
        /* <DEDUP_REMOVED lines=8> */
.L_x_78:


//--------------------- .nv.shared._Z7XEngineiiiP6float2S0_ --------------------------
	.section	.nv.shared._Z7XEngineiiiP6float2S0_,"aw",@nobits
	.sectionflags	@""
	.align	16
	.zero		1024


//--------------------- .nv.shared.reserved.0     --------------------------
	.section	.nv.shared.reserved.0,"aw",@nobits
	.weak		__nv_reservedSMEM_offset_0_alias
	.size		__nv_reservedSMEM_offset_0_alias, 0, 64
	.other		__nv_reservedSMEM_offset_0_alias,@"STO_CUDA_RESERVED_SHARED STV_DEFAULT"
__nv_reservedSMEM_offset_0_alias:
	.zero		0
	.zero		64


//--------------------- .nv.constant0._Z7XEngineiiiP6float2S0_ --------------------------
	.section	.nv.constant0._Z7XEngineiiiP6float2S0_,"a",@progbits
	.sectionflags	@""
	.align	4
.nv.constant0._Z7XEngineiiiP6float2S0_:
	.zero		928


//--------------------- SYMBOLS --------------------------

	.type		.nv.reservedSmem.offset0,@object
	.size		.nv.reservedSmem.offset0,0x4
	.type		.nv.reservedSmem.cap,@object
	.size		.nv.reservedSmem.cap,0x4
